//
// Generated by NVIDIA NVVM Compiler
//
// Compiler Build ID: CL-36424714
// Cuda compilation tools, release 13.0, V13.0.88
// Based on NVVM 20.0.0
//

.version 9.0
.target sm_100
.address_size 64

	// .globl	_Z21aproxMonteCarloKerneliPf
.extern .func  (.param .b32 func_retval0) vprintf
(
	.param .b64 vprintf_param_0,
	.param .b64 vprintf_param_1
)
;
.global .align 4 .b8 precalc_xorwow_matrix[102400];
.global .align 4 .b8 precalc_xorwow_offset_matrix[102400];
.global .align 4 .b8 mrg32k3aM1[2304];
.global .align 4 .b8 mrg32k3aM2[2304];
.global .align 4 .b8 mrg32k3aM1SubSeq[2016];
.global .align 4 .b8 mrg32k3aM2SubSeq[2016];
.global .align 4 .b8 mrg32k3aM1Seq[2304];
.global .align 4 .b8 mrg32k3aM2Seq[2304];
.const .align 8 .b8 __cr_lgamma_table[72];
.global .align 1 .b8 $str[23] = {69, 115, 116, 97, 108, 108, 195, 179, 33, 33, 33, 46, 46, 46, 32, 37, 100, 32, 37, 102, 32, 10};
.global .align 1 .b8 $str$1[16] = {77, 111, 110, 116, 101, 32, 67, 97, 114, 108, 111, 58, 32, 37, 102};
.global .align 1 .b8 $str$2[40] = {80, 111, 115, 116, 105, 111, 110, 58, 32, 37, 100, 44, 32, 114, 97, 110, 100, 95, 110, 58, 32, 37, 102, 44, 32, 102, 40, 114, 97, 110, 100, 95, 110, 41, 58, 32, 37, 102, 10};

.visible .entry _Z21aproxMonteCarloKerneliPf(
	.param .u32 _Z21aproxMonteCarloKerneliPf_param_0,
	.param .u64 .ptr .align 1 _Z21aproxMonteCarloKerneliPf_param_1
)
{
	.local .align 16 .b8 	__local_depot0[16];
	.reg .b64 	%SP;
	.reg .b64 	%SPL;
	.reg .pred 	%p<25>;
	.reg .b32 	%r<62>;
	.reg .b32 	%f<98>;
	.reg .b64 	%rd<61>;
	.reg .b64 	%fd<17>;

	mov.u64 	%SPL, __local_depot0;
	cvta.local.u64 	%SP, %SPL;
	ld.param.u32 	%r11, [_Z21aproxMonteCarloKerneliPf_param_0];
	ld.param.u64 	%rd6, [_Z21aproxMonteCarloKerneliPf_param_1];
	cvta.to.global.u64 	%rd1, %rd6;
	add.u64 	%rd7, %SP, 0;
	add.u64 	%rd2, %SPL, 0;
	setp.lt.s32 	%p1, %r11, 1;
	mov.f32 	%f76, 0f00000000;
	@%p1 bra 	$L__BB0_56;
	and.b32  	%r1, %r11, 7;
	setp.lt.u32 	%p2, %r11, 8;
	mov.f32 	%f76, 0f00000000;
	mov.b32 	%r60, 0;
	@%p2 bra 	$L__BB0_28;
	and.b32  	%r60, %r11, 2147483640;
	mov.f32 	%f76, 0f00000000;
	mov.b32 	%r58, 0;
	mov.u64 	%rd30, $str;
$L__BB0_3:
	.pragma "nounroll";
	mul.wide.u32 	%rd8, %r58, 4;
	add.s64 	%rd3, %rd1, %rd8;
	ld.global.f32 	%f2, [%rd3];
	abs.f32 	%f57, %f2;
	setp.num.f32 	%p3, %f57, %f57;
	@%p3 bra 	$L__BB0_5;
	cvt.f64.f32 	%fd1, %f2;
	st.local.u32 	[%rd2], %r58;
	st.local.f64 	[%rd2+8], %fd1;
	cvta.global.u64 	%rd10, %rd30;
	{ // callseq 0, 0
	.param .b64 param0;
	st.param.b64 	[param0], %rd10;
	.param .b64 param1;
	st.param.b64 	[param1], %rd7;
	.param .b32 retval0;
	call.uni (retval0), 
	vprintf, 
	(
	param0, 
	param1
	);
	ld.param.b32 	%r14, [retval0];
	} // callseq 0
	bra.uni 	$L__BB0_6;
$L__BB0_5:
	add.f32 	%f76, %f76, %f2;
$L__BB0_6:
	ld.global.f32 	%f5, [%rd3+4];
	abs.f32 	%f58, %f5;
	setp.num.f32 	%p4, %f58, %f58;
	@%p4 bra 	$L__BB0_8;
	add.s32 	%r16, %r58, 1;
	cvt.f64.f32 	%fd2, %f5;
	st.local.u32 	[%rd2], %r16;
	st.local.f64 	[%rd2+8], %fd2;
	cvta.global.u64 	%rd13, %rd30;
	{ // callseq 1, 0
	.param .b64 param0;
	st.param.b64 	[param0], %rd13;
	.param .b64 param1;
	st.param.b64 	[param1], %rd7;
	.param .b32 retval0;
	call.uni (retval0), 
	vprintf, 
	(
	param0, 
	param1
	);
	ld.param.b32 	%r17, [retval0];
	} // callseq 1
	bra.uni 	$L__BB0_9;
$L__BB0_8:
	add.f32 	%f76, %f76, %f5;
$L__BB0_9:
	ld.global.f32 	%f8, [%rd3+8];
	abs.f32 	%f59, %f8;
	setp.num.f32 	%p5, %f59, %f59;
	@%p5 bra 	$L__BB0_11;
	add.s32 	%r19, %r58, 2;
	cvt.f64.f32 	%fd3, %f8;
	st.local.u32 	[%rd2], %r19;
	st.local.f64 	[%rd2+8], %fd3;
	cvta.global.u64 	%rd16, %rd30;
	{ // callseq 2, 0
	.param .b64 param0;
	st.param.b64 	[param0], %rd16;
	.param .b64 param1;
	st.param.b64 	[param1], %rd7;
	.param .b32 retval0;
	call.uni (retval0), 
	vprintf, 
	(
	param0, 
	param1
	);
	ld.param.b32 	%r20, [retval0];
	} // callseq 2
	bra.uni 	$L__BB0_12;
$L__BB0_11:
	add.f32 	%f76, %f76, %f8;
$L__BB0_12:
	ld.global.f32 	%f11, [%rd3+12];
	abs.f32 	%f60, %f11;
	setp.num.f32 	%p6, %f60, %f60;
	@%p6 bra 	$L__BB0_14;
	add.s32 	%r22, %r58, 3;
	cvt.f64.f32 	%fd4, %f11;
	st.local.u32 	[%rd2], %r22;
	st.local.f64 	[%rd2+8], %fd4;
	cvta.global.u64 	%rd19, %rd30;
	{ // callseq 3, 0
	.param .b64 param0;
	st.param.b64 	[param0], %rd19;
	.param .b64 param1;
	st.param.b64 	[param1], %rd7;
	.param .b32 retval0;
	call.uni (retval0), 
	vprintf, 
	(
	param0, 
	param1
	);
	ld.param.b32 	%r23, [retval0];
	} // callseq 3
	bra.uni 	$L__BB0_15;
$L__BB0_14:
	add.f32 	%f76, %f76, %f11;
$L__BB0_15:
	ld.global.f32 	%f14, [%rd3+16];
	abs.f32 	%f61, %f14;
	setp.num.f32 	%p7, %f61, %f61;
	@%p7 bra 	$L__BB0_17;
	add.s32 	%r25, %r58, 4;
	cvt.f64.f32 	%fd5, %f14;
	st.local.u32 	[%rd2], %r25;
	st.local.f64 	[%rd2+8], %fd5;
	cvta.global.u64 	%rd22, %rd30;
	{ // callseq 4, 0
	.param .b64 param0;
	st.param.b64 	[param0], %rd22;
	.param .b64 param1;
	st.param.b64 	[param1], %rd7;
	.param .b32 retval0;
	call.uni (retval0), 
	vprintf, 
	(
	param0, 
	param1
	);
	ld.param.b32 	%r26, [retval0];
	} // callseq 4
	bra.uni 	$L__BB0_18;
$L__BB0_17:
	add.f32 	%f76, %f76, %f14;
$L__BB0_18:
	ld.global.f32 	%f17, [%rd3+20];
	abs.f32 	%f62, %f17;
	setp.num.f32 	%p8, %f62, %f62;
	@%p8 bra 	$L__BB0_20;
	add.s32 	%r28, %r58, 5;
	cvt.f64.f32 	%fd6, %f17;
	st.local.u32 	[%rd2], %r28;
	st.local.f64 	[%rd2+8], %fd6;
	cvta.global.u64 	%rd25, %rd30;
	{ // callseq 5, 0
	.param .b64 param0;
	st.param.b64 	[param0], %rd25;
	.param .b64 param1;
	st.param.b64 	[param1], %rd7;
	.param .b32 retval0;
	call.uni (retval0), 
	vprintf, 
	(
	param0, 
	param1
	);
	ld.param.b32 	%r29, [retval0];
	} // callseq 5
	bra.uni 	$L__BB0_21;
$L__BB0_20:
	add.f32 	%f76, %f76, %f17;
$L__BB0_21:
	ld.global.f32 	%f20, [%rd3+24];
	abs.f32 	%f63, %f20;
	setp.num.f32 	%p9, %f63, %f63;
	@%p9 bra 	$L__BB0_23;
	add.s32 	%r31, %r58, 6;
	cvt.f64.f32 	%fd7, %f20;
	st.local.u32 	[%rd2], %r31;
	st.local.f64 	[%rd2+8], %fd7;
	cvta.global.u64 	%rd28, %rd30;
	{ // callseq 6, 0
	.param .b64 param0;
	st.param.b64 	[param0], %rd28;
	.param .b64 param1;
	st.param.b64 	[param1], %rd7;
	.param .b32 retval0;
	call.uni (retval0), 
	vprintf, 
	(
	param0, 
	param1
	);
	ld.param.b32 	%r32, [retval0];
	} // callseq 6
	bra.uni 	$L__BB0_24;
$L__BB0_23:
	add.f32 	%f76, %f76, %f20;
$L__BB0_24:
	ld.global.f32 	%f23, [%rd3+28];
	abs.f32 	%f64, %f23;
	setp.num.f32 	%p10, %f64, %f64;
	@%p10 bra 	$L__BB0_26;
	add.s32 	%r34, %r58, 7;
	cvt.f64.f32 	%fd8, %f23;
	st.local.u32 	[%rd2], %r34;
	st.local.f64 	[%rd2+8], %fd8;
	cvta.global.u64 	%rd31, %rd30;
	{ // callseq 7, 0
	.param .b64 param0;
	st.param.b64 	[param0], %rd31;
	.param .b64 param1;
	st.param.b64 	[param1], %rd7;
	.param .b32 retval0;
	call.uni (retval0), 
	vprintf, 
	(
	param0, 
	param1
	);
	ld.param.b32 	%r35, [retval0];
	} // callseq 7
	bra.uni 	$L__BB0_27;
$L__BB0_26:
	add.f32 	%f76, %f76, %f23;
$L__BB0_27:
	add.s32 	%r58, %r58, 8;
	setp.ne.s32 	%p11, %r58, %r60;
	@%p11 bra 	$L__BB0_3;
$L__BB0_28:
	setp.eq.s32 	%p12, %r1, 0;
	@%p12 bra 	$L__BB0_56;
	and.b32  	%r6, %r11, 3;
	setp.lt.u32 	%p13, %r1, 4;
	@%p13 bra 	$L__BB0_43;
	mul.wide.u32 	%rd33, %r60, 4;
	add.s64 	%rd4, %rd1, %rd33;
	ld.global.f32 	%f28, [%rd4];
	abs.f32 	%f66, %f28;
	setp.num.f32 	%p14, %f66, %f66;
	@%p14 bra 	$L__BB0_32;
	cvt.f64.f32 	%fd9, %f28;
	st.local.u32 	[%rd2], %r60;
	st.local.f64 	[%rd2+8], %fd9;
	mov.u64 	%rd34, $str;
	cvta.global.u64 	%rd35, %rd34;
	{ // callseq 8, 0
	.param .b64 param0;
	st.param.b64 	[param0], %rd35;
	.param .b64 param1;
	st.param.b64 	[param1], %rd7;
	.param .b32 retval0;
	call.uni (retval0), 
	vprintf, 
	(
	param0, 
	param1
	);
	ld.param.b32 	%r37, [retval0];
	} // callseq 8
	bra.uni 	$L__BB0_33;
$L__BB0_32:
	add.f32 	%f76, %f76, %f28;
$L__BB0_33:
	ld.global.f32 	%f31, [%rd4+4];
	abs.f32 	%f67, %f31;
	setp.num.f32 	%p15, %f67, %f67;
	@%p15 bra 	$L__BB0_35;
	add.s32 	%r39, %r60, 1;
	cvt.f64.f32 	%fd10, %f31;
	st.local.u32 	[%rd2], %r39;
	st.local.f64 	[%rd2+8], %fd10;
	mov.u64 	%rd37, $str;
	cvta.global.u64 	%rd38, %rd37;
	{ // callseq 9, 0
	.param .b64 param0;
	st.param.b64 	[param0], %rd38;
	.param .b64 param1;
	st.param.b64 	[param1], %rd7;
	.param .b32 retval0;
	call.uni (retval0), 
	vprintf, 
	(
	param0, 
	param1
	);
	ld.param.b32 	%r40, [retval0];
	} // callseq 9
	bra.uni 	$L__BB0_36;
$L__BB0_35:
	add.f32 	%f76, %f76, %f31;
$L__BB0_36:
	ld.global.f32 	%f34, [%rd4+8];
	abs.f32 	%f68, %f34;
	setp.num.f32 	%p16, %f68, %f68;
	@%p16 bra 	$L__BB0_38;
	add.s32 	%r42, %r60, 2;
	cvt.f64.f32 	%fd11, %f34;
	st.local.u32 	[%rd2], %r42;
	st.local.f64 	[%rd2+8], %fd11;
	mov.u64 	%rd40, $str;
	cvta.global.u64 	%rd41, %rd40;
	{ // callseq 10, 0
	.param .b64 param0;
	st.param.b64 	[param0], %rd41;
	.param .b64 param1;
	st.param.b64 	[param1], %rd7;
	.param .b32 retval0;
	call.uni (retval0), 
	vprintf, 
	(
	param0, 
	param1
	);
	ld.param.b32 	%r43, [retval0];
	} // callseq 10
	bra.uni 	$L__BB0_39;
$L__BB0_38:
	add.f32 	%f76, %f76, %f34;
$L__BB0_39:
	ld.global.f32 	%f37, [%rd4+12];
	abs.f32 	%f69, %f37;
	setp.num.f32 	%p17, %f69, %f69;
	@%p17 bra 	$L__BB0_41;
	add.s32 	%r45, %r60, 3;
	cvt.f64.f32 	%fd12, %f37;
	st.local.u32 	[%rd2], %r45;
	st.local.f64 	[%rd2+8], %fd12;
	mov.u64 	%rd43, $str;
	cvta.global.u64 	%rd44, %rd43;
	{ // callseq 11, 0
	.param .b64 param0;
	st.param.b64 	[param0], %rd44;
	.param .b64 param1;
	st.param.b64 	[param1], %rd7;
	.param .b32 retval0;
	call.uni (retval0), 
	vprintf, 
	(
	param0, 
	param1
	);
	ld.param.b32 	%r46, [retval0];
	} // callseq 11
	bra.uni 	$L__BB0_42;
$L__BB0_41:
	add.f32 	%f76, %f76, %f37;
$L__BB0_42:
	add.s32 	%r60, %r60, 4;
$L__BB0_43:
	setp.eq.s32 	%p18, %r6, 0;
	@%p18 bra 	$L__BB0_56;
	setp.eq.s32 	%p19, %r6, 1;
	@%p19 bra 	$L__BB0_52;
	mul.wide.u32 	%rd46, %r60, 4;
	add.s64 	%rd5, %rd1, %rd46;
	ld.global.f32 	%f42, [%rd5];
	abs.f32 	%f71, %f42;
	setp.num.f32 	%p20, %f71, %f71;
	@%p20 bra 	$L__BB0_47;
	cvt.f64.f32 	%fd13, %f42;
	st.local.u32 	[%rd2], %r60;
	st.local.f64 	[%rd2+8], %fd13;
	mov.u64 	%rd47, $str;
	cvta.global.u64 	%rd48, %rd47;
	{ // callseq 12, 0
	.param .b64 param0;
	st.param.b64 	[param0], %rd48;
	.param .b64 param1;
	st.param.b64 	[param1], %rd7;
	.param .b32 retval0;
	call.uni (retval0), 
	vprintf, 
	(
	param0, 
	param1
	);
	ld.param.b32 	%r48, [retval0];
	} // callseq 12
	bra.uni 	$L__BB0_48;
$L__BB0_47:
	add.f32 	%f76, %f76, %f42;
$L__BB0_48:
	ld.global.f32 	%f45, [%rd5+4];
	abs.f32 	%f72, %f45;
	setp.num.f32 	%p21, %f72, %f72;
	@%p21 bra 	$L__BB0_50;
	add.s32 	%r50, %r60, 1;
	cvt.f64.f32 	%fd14, %f45;
	st.local.u32 	[%rd2], %r50;
	st.local.f64 	[%rd2+8], %fd14;
	mov.u64 	%rd50, $str;
	cvta.global.u64 	%rd51, %rd50;
	{ // callseq 13, 0
	.param .b64 param0;
	st.param.b64 	[param0], %rd51;
	.param .b64 param1;
	st.param.b64 	[param1], %rd7;
	.param .b32 retval0;
	call.uni (retval0), 
	vprintf, 
	(
	param0, 
	param1
	);
	ld.param.b32 	%r51, [retval0];
	} // callseq 13
	bra.uni 	$L__BB0_51;
$L__BB0_50:
	add.f32 	%f76, %f76, %f45;
$L__BB0_51:
	add.s32 	%r60, %r60, 2;
$L__BB0_52:
	and.b32  	%r53, %r11, 1;
	setp.eq.b32 	%p22, %r53, 1;
	not.pred 	%p23, %p22;
	@%p23 bra 	$L__BB0_56;
	mul.wide.u32 	%rd53, %r60, 4;
	add.s64 	%rd54, %rd1, %rd53;
	ld.global.f32 	%f50, [%rd54];
	abs.f32 	%f73, %f50;
	setp.num.f32 	%p24, %f73, %f73;
	@%p24 bra 	$L__BB0_55;
	cvt.f64.f32 	%fd15, %f50;
	st.local.u32 	[%rd2], %r60;
	st.local.f64 	[%rd2+8], %fd15;
	mov.u64 	%rd55, $str;
	cvta.global.u64 	%rd56, %rd55;
	{ // callseq 14, 0
	.param .b64 param0;
	st.param.b64 	[param0], %rd56;
	.param .b64 param1;
	st.param.b64 	[param1], %rd7;
	.param .b32 retval0;
	call.uni (retval0), 
	vprintf, 
	(
	param0, 
	param1
	);
	ld.param.b32 	%r54, [retval0];
	} // callseq 14
	bra.uni 	$L__BB0_56;
$L__BB0_55:
	add.f32 	%f76, %f76, %f50;
$L__BB0_56:
	bar.sync 	0;
	cvt.rn.f32.s32 	%f74, %r11;
	div.rn.f32 	%f75, %f76, %f74;
	cvt.f64.f32 	%fd16, %f75;
	st.local.f64 	[%rd2], %fd16;
	mov.u64 	%rd58, $str$1;
	cvta.global.u64 	%rd59, %rd58;
	{ // callseq 15, 0
	.param .b64 param0;
	st.param.b64 	[param0], %rd59;
	.param .b64 param1;
	st.param.b64 	[param1], %rd7;
	.param .b32 retval0;
	call.uni (retval0), 
	vprintf, 
	(
	param0, 
	param1
	);
	ld.param.b32 	%r56, [retval0];
	} // callseq 15
	ret;

}
	// .globl	_Z11setupKernelP17curandStateXORWOW
.visible .entry _Z11setupKernelP17curandStateXORWOW(
	.param .u64 .ptr .align 1 _Z11setupKernelP17curandStateXORWOW_param_0
)
{
	.reg .pred 	%p<24>;
	.reg .b32 	%r<406>;
	.reg .b64 	%rd<18>;

	ld.param.u64 	%rd8, [_Z11setupKernelP17curandStateXORWOW_param_0];
	cvta.to.global.u64 	%rd9, %rd8;
	mov.u32 	%r182, %tid.x;
	mov.u32 	%r183, %ntid.x;
	mov.u32 	%r184, %ctaid.x;
	mad.lo.s32 	%r185, %r183, %r184, %r182;
	cvt.s64.s32 	%rd17, %r185;
	mul.wide.s32 	%rd10, %r185, 48;
	add.s64 	%rd2, %rd9, %rd10;
	mov.b32 	%r186, 1593684748;
	mov.b32 	%r187, 832094735;
	st.global.v2.u32 	[%rd2], {%r187, %r186};
	mov.b32 	%r188, -123459836;
	mov.b32 	%r189, 1111207954;
	st.global.v2.u32 	[%rd2+8], {%r189, %r188};
	mov.b32 	%r190, 1476011280;
	mov.b32 	%r191, -589760388;
	st.global.v2.u32 	[%rd2+16], {%r191, %r190};
	setp.eq.s32 	%p1, %r185, 0;
	@%p1 bra 	$L__BB1_42;
	mov.b32 	%r312, 0;
	mov.u64 	%rd12, precalc_xorwow_matrix;
$L__BB1_2:
	and.b64  	%rd4, %rd17, 3;
	setp.eq.s64 	%p2, %rd4, 0;
	@%p2 bra 	$L__BB1_41;
	mul.wide.u32 	%rd11, %r312, 3200;
	add.s64 	%rd5, %rd12, %rd11;
	cvt.u32.u64 	%r2, %rd4;
	mov.b32 	%r313, 0;
$L__BB1_4:
	mov.b32 	%r326, 0;
	mov.u32 	%r327, %r326;
	mov.u32 	%r328, %r326;
	mov.u32 	%r329, %r326;
	mov.u32 	%r330, %r326;
	mov.u32 	%r319, %r326;
$L__BB1_5:
	mul.wide.u32 	%rd13, %r319, 4;
	add.s64 	%rd14, %rd2, %rd13;
	ld.global.u32 	%r10, [%rd14+4];
	shl.b32 	%r11, %r319, 5;
	mov.b32 	%r325, 0;
$L__BB1_6:
	.pragma "nounroll";
	shr.u32 	%r196, %r10, %r325;
	and.b32  	%r197, %r196, 1;
	setp.eq.b32 	%p3, %r197, 1;
	not.pred 	%p4, %p3;
	add.s32 	%r198, %r11, %r325;
	mul.lo.s32 	%r199, %r198, 5;
	mul.wide.u32 	%rd15, %r199, 4;
	add.s64 	%rd6, %rd5, %rd15;
	@%p4 bra 	$L__BB1_8;
	ld.global.u32 	%r200, [%rd6];
	xor.b32  	%r330, %r330, %r200;
	ld.global.u32 	%r201, [%rd6+4];
	xor.b32  	%r329, %r329, %r201;
	ld.global.u32 	%r202, [%rd6+8];
	xor.b32  	%r328, %r328, %r202;
	ld.global.u32 	%r203, [%rd6+12];
	xor.b32  	%r327, %r327, %r203;
	ld.global.u32 	%r204, [%rd6+16];
	xor.b32  	%r326, %r326, %r204;
$L__BB1_8:
	and.b32  	%r206, %r196, 2;
	setp.eq.s32 	%p5, %r206, 0;
	@%p5 bra 	$L__BB1_10;
	ld.global.u32 	%r207, [%rd6+20];
	xor.b32  	%r330, %r330, %r207;
	ld.global.u32 	%r208, [%rd6+24];
	xor.b32  	%r329, %r329, %r208;
	ld.global.u32 	%r209, [%rd6+28];
	xor.b32  	%r328, %r328, %r209;
	ld.global.u32 	%r210, [%rd6+32];
	xor.b32  	%r327, %r327, %r210;
	ld.global.u32 	%r211, [%rd6+36];
	xor.b32  	%r326, %r326, %r211;
$L__BB1_10:
	and.b32  	%r213, %r196, 4;
	setp.eq.s32 	%p6, %r213, 0;
	@%p6 bra 	$L__BB1_12;
	ld.global.u32 	%r214, [%rd6+40];
	xor.b32  	%r330, %r330, %r214;
	ld.global.u32 	%r215, [%rd6+44];
	xor.b32  	%r329, %r329, %r215;
	ld.global.u32 	%r216, [%rd6+48];
	xor.b32  	%r328, %r328, %r216;
	ld.global.u32 	%r217, [%rd6+52];
	xor.b32  	%r327, %r327, %r217;
	ld.global.u32 	%r218, [%rd6+56];
	xor.b32  	%r326, %r326, %r218;
$L__BB1_12:
	and.b32  	%r220, %r196, 8;
	setp.eq.s32 	%p7, %r220, 0;
	@%p7 bra 	$L__BB1_14;
	ld.global.u32 	%r221, [%rd6+60];
	xor.b32  	%r330, %r330, %r221;
	ld.global.u32 	%r222, [%rd6+64];
	xor.b32  	%r329, %r329, %r222;
	ld.global.u32 	%r223, [%rd6+68];
	xor.b32  	%r328, %r328, %r223;
	ld.global.u32 	%r224, [%rd6+72];
	xor.b32  	%r327, %r327, %r224;
	ld.global.u32 	%r225, [%rd6+76];
	xor.b32  	%r326, %r326, %r225;
$L__BB1_14:
	and.b32  	%r227, %r196, 16;
	setp.eq.s32 	%p8, %r227, 0;
	@%p8 bra 	$L__BB1_16;
	ld.global.u32 	%r228, [%rd6+80];
	xor.b32  	%r330, %r330, %r228;
	ld.global.u32 	%r229, [%rd6+84];
	xor.b32  	%r329, %r329, %r229;
	ld.global.u32 	%r230, [%rd6+88];
	xor.b32  	%r328, %r328, %r230;
	ld.global.u32 	%r231, [%rd6+92];
	xor.b32  	%r327, %r327, %r231;
	ld.global.u32 	%r232, [%rd6+96];
	xor.b32  	%r326, %r326, %r232;
$L__BB1_16:
	and.b32  	%r234, %r196, 32;
	setp.eq.s32 	%p9, %r234, 0;
	@%p9 bra 	$L__BB1_18;
	ld.global.u32 	%r235, [%rd6+100];
	xor.b32  	%r330, %r330, %r235;
	ld.global.u32 	%r236, [%rd6+104];
	xor.b32  	%r329, %r329, %r236;
	ld.global.u32 	%r237, [%rd6+108];
	xor.b32  	%r328, %r328, %r237;
	ld.global.u32 	%r238, [%rd6+112];
	xor.b32  	%r327, %r327, %r238;
	ld.global.u32 	%r239, [%rd6+116];
	xor.b32  	%r326, %r326, %r239;
$L__BB1_18:
	and.b32  	%r241, %r196, 64;
	setp.eq.s32 	%p10, %r241, 0;
	@%p10 bra 	$L__BB1_20;
	ld.global.u32 	%r242, [%rd6+120];
	xor.b32  	%r330, %r330, %r242;
	ld.global.u32 	%r243, [%rd6+124];
	xor.b32  	%r329, %r329, %r243;
	ld.global.u32 	%r244, [%rd6+128];
	xor.b32  	%r328, %r328, %r244;
	ld.global.u32 	%r245, [%rd6+132];
	xor.b32  	%r327, %r327, %r245;
	ld.global.u32 	%r246, [%rd6+136];
	xor.b32  	%r326, %r326, %r246;
$L__BB1_20:
	and.b32  	%r248, %r196, 128;
	setp.eq.s32 	%p11, %r248, 0;
	@%p11 bra 	$L__BB1_22;
	ld.global.u32 	%r249, [%rd6+140];
	xor.b32  	%r330, %r330, %r249;
	ld.global.u32 	%r250, [%rd6+144];
	xor.b32  	%r329, %r329, %r250;
	ld.global.u32 	%r251, [%rd6+148];
	xor.b32  	%r328, %r328, %r251;
	ld.global.u32 	%r252, [%rd6+152];
	xor.b32  	%r327, %r327, %r252;
	ld.global.u32 	%r253, [%rd6+156];
	xor.b32  	%r326, %r326, %r253;
$L__BB1_22:
	and.b32  	%r255, %r196, 256;
	setp.eq.s32 	%p12, %r255, 0;
	@%p12 bra 	$L__BB1_24;
	ld.global.u32 	%r256, [%rd6+160];
	xor.b32  	%r330, %r330, %r256;
	ld.global.u32 	%r257, [%rd6+164];
	xor.b32  	%r329, %r329, %r257;
	ld.global.u32 	%r258, [%rd6+168];
	xor.b32  	%r328, %r328, %r258;
	ld.global.u32 	%r259, [%rd6+172];
	xor.b32  	%r327, %r327, %r259;
	ld.global.u32 	%r260, [%rd6+176];
	xor.b32  	%r326, %r326, %r260;
$L__BB1_24:
	and.b32  	%r262, %r196, 512;
	setp.eq.s32 	%p13, %r262, 0;
	@%p13 bra 	$L__BB1_26;
	ld.global.u32 	%r263, [%rd6+180];
	xor.b32  	%r330, %r330, %r263;
	ld.global.u32 	%r264, [%rd6+184];
	xor.b32  	%r329, %r329, %r264;
	ld.global.u32 	%r265, [%rd6+188];
	xor.b32  	%r328, %r328, %r265;
	ld.global.u32 	%r266, [%rd6+192];
	xor.b32  	%r327, %r327, %r266;
	ld.global.u32 	%r267, [%rd6+196];
	xor.b32  	%r326, %r326, %r267;
$L__BB1_26:
	and.b32  	%r269, %r196, 1024;
	setp.eq.s32 	%p14, %r269, 0;
	@%p14 bra 	$L__BB1_28;
	ld.global.u32 	%r270, [%rd6+200];
	xor.b32  	%r330, %r330, %r270;
	ld.global.u32 	%r271, [%rd6+204];
	xor.b32  	%r329, %r329, %r271;
	ld.global.u32 	%r272, [%rd6+208];
	xor.b32  	%r328, %r328, %r272;
	ld.global.u32 	%r273, [%rd6+212];
	xor.b32  	%r327, %r327, %r273;
	ld.global.u32 	%r274, [%rd6+216];
	xor.b32  	%r326, %r326, %r274;
$L__BB1_28:
	and.b32  	%r276, %r196, 2048;
	setp.eq.s32 	%p15, %r276, 0;
	@%p15 bra 	$L__BB1_30;
	ld.global.u32 	%r277, [%rd6+220];
	xor.b32  	%r330, %r330, %r277;
	ld.global.u32 	%r278, [%rd6+224];
	xor.b32  	%r329, %r329, %r278;
	ld.global.u32 	%r279, [%rd6+228];
	xor.b32  	%r328, %r328, %r279;
	ld.global.u32 	%r280, [%rd6+232];
	xor.b32  	%r327, %r327, %r280;
	ld.global.u32 	%r281, [%rd6+236];
	xor.b32  	%r326, %r326, %r281;
$L__BB1_30:
	and.b32  	%r283, %r196, 4096;
	setp.eq.s32 	%p16, %r283, 0;
	@%p16 bra 	$L__BB1_32;
	ld.global.u32 	%r284, [%rd6+240];
	xor.b32  	%r330, %r330, %r284;
	ld.global.u32 	%r285, [%rd6+244];
	xor.b32  	%r329, %r329, %r285;
	ld.global.u32 	%r286, [%rd6+248];
	xor.b32  	%r328, %r328, %r286;
	ld.global.u32 	%r287, [%rd6+252];
	xor.b32  	%r327, %r327, %r287;
	ld.global.u32 	%r288, [%rd6+256];
	xor.b32  	%r326, %r326, %r288;
$L__BB1_32:
	and.b32  	%r290, %r196, 8192;
	setp.eq.s32 	%p17, %r290, 0;
	@%p17 bra 	$L__BB1_34;
	ld.global.u32 	%r291, [%rd6+260];
	xor.b32  	%r330, %r330, %r291;
	ld.global.u32 	%r292, [%rd6+264];
	xor.b32  	%r329, %r329, %r292;
	ld.global.u32 	%r293, [%rd6+268];
	xor.b32  	%r328, %r328, %r293;
	ld.global.u32 	%r294, [%rd6+272];
	xor.b32  	%r327, %r327, %r294;
	ld.global.u32 	%r295, [%rd6+276];
	xor.b32  	%r326, %r326, %r295;
$L__BB1_34:
	and.b32  	%r297, %r196, 16384;
	setp.eq.s32 	%p18, %r297, 0;
	@%p18 bra 	$L__BB1_36;
	ld.global.u32 	%r298, [%rd6+280];
	xor.b32  	%r330, %r330, %r298;
	ld.global.u32 	%r299, [%rd6+284];
	xor.b32  	%r329, %r329, %r299;
	ld.global.u32 	%r300, [%rd6+288];
	xor.b32  	%r328, %r328, %r300;
	ld.global.u32 	%r301, [%rd6+292];
	xor.b32  	%r327, %r327, %r301;
	ld.global.u32 	%r302, [%rd6+296];
	xor.b32  	%r326, %r326, %r302;
$L__BB1_36:
	and.b32  	%r304, %r196, 32768;
	setp.eq.s32 	%p19, %r304, 0;
	@%p19 bra 	$L__BB1_38;
	ld.global.u32 	%r305, [%rd6+300];
	xor.b32  	%r330, %r330, %r305;
	ld.global.u32 	%r306, [%rd6+304];
	xor.b32  	%r329, %r329, %r306;
	ld.global.u32 	%r307, [%rd6+308];
	xor.b32  	%r328, %r328, %r307;
	ld.global.u32 	%r308, [%rd6+312];
	xor.b32  	%r327, %r327, %r308;
	ld.global.u32 	%r309, [%rd6+316];
	xor.b32  	%r326, %r326, %r309;
$L__BB1_38:
	add.s32 	%r325, %r325, 16;
	setp.ne.s32 	%p20, %r325, 32;
	@%p20 bra 	$L__BB1_6;
	mad.lo.s32 	%r310, %r319, -31, %r11;
	add.s32 	%r319, %r310, 1;
	setp.ne.s32 	%p21, %r319, 5;
	@%p21 bra 	$L__BB1_5;
	st.global.u32 	[%rd2+4], %r330;
	st.global.u32 	[%rd2+8], %r329;
	st.global.u32 	[%rd2+12], %r328;
	st.global.u32 	[%rd2+16], %r327;
	st.global.u32 	[%rd2+20], %r326;
	add.s32 	%r313, %r313, 1;
	setp.lt.u32 	%p22, %r313, %r2;
	@%p22 bra 	$L__BB1_4;
$L__BB1_41:
	shr.u64 	%rd7, %rd17, 2;
	add.s32 	%r312, %r312, 1;
	setp.gt.u64 	%p23, %rd17, 3;
	mov.u64 	%rd17, %rd7;
	@%p23 bra 	$L__BB1_2;
$L__BB1_42:
	mov.b32 	%r311, 0;
	st.global.v2.u32 	[%rd2+24], {%r311, %r311};
	st.global.u32 	[%rd2+32], %r311;
	mov.b64 	%rd16, 0;
	st.global.u64 	[%rd2+40], %rd16;
	ret;

}
	// .globl	_Z16monteCarloKerneliPFffEffPfP17curandStateXORWOW
.visible .entry _Z16monteCarloKerneliPFffEffPfP17curandStateXORWOW(
	.param .u32 _Z16monteCarloKerneliPFffEffPfP17curandStateXORWOW_param_0,
	.param .u64 .ptr .align 1 _Z16monteCarloKerneliPFffEffPfP17curandStateXORWOW_param_1,
	.param .f32 _Z16monteCarloKerneliPFffEffPfP17curandStateXORWOW_param_2,
	.param .f32 _Z16monteCarloKerneliPFffEffPfP17curandStateXORWOW_param_3,
	.param .u64 .ptr .align 1 _Z16monteCarloKerneliPFffEffPfP17curandStateXORWOW_param_4,
	.param .u64 .ptr .align 1 _Z16monteCarloKerneliPFffEffPfP17curandStateXORWOW_param_5
)
{
	.local .align 8 .b8 	__local_depot2[24];
	.reg .b64 	%SP;
	.reg .b64 	%SPL;
	.reg .pred 	%p<11>;
	.reg .b32 	%r<33>;
	.reg .b32 	%f<71>;
	.reg .b64 	%rd<13>;
	.reg .b64 	%fd<3>;

	mov.u64 	%SPL, __local_depot2;
	cvta.local.u64 	%SP, %SPL;
	ld.param.f32 	%f8, [_Z16monteCarloKerneliPFffEffPfP17curandStateXORWOW_param_2];
	ld.param.f32 	%f9, [_Z16monteCarloKerneliPFffEffPfP17curandStateXORWOW_param_3];
	ld.param.u64 	%rd1, [_Z16monteCarloKerneliPFffEffPfP17curandStateXORWOW_param_4];
	ld.param.u64 	%rd2, [_Z16monteCarloKerneliPFffEffPfP17curandStateXORWOW_param_5];
	cvta.to.global.u64 	%rd3, %rd2;
	mov.u32 	%r2, %tid.x;
	mov.u32 	%r3, %ntid.x;
	mov.u32 	%r4, %ctaid.x;
	mad.lo.s32 	%r1, %r3, %r4, %r2;
	mul.wide.s32 	%rd4, %r1, 48;
	add.s64 	%rd5, %rd3, %rd4;
	ld.global.v2.u32 	{%r5, %r6}, [%rd5];
	shr.u32 	%r7, %r6, 2;
	xor.b32  	%r8, %r7, %r6;
	ld.global.v2.u32 	{%r9, %r10}, [%rd5+8];
	ld.global.v2.u32 	{%r11, %r12}, [%rd5+16];
	st.global.v2.u32 	[%rd5+8], {%r10, %r11};
	shl.b32 	%r13, %r12, 4;
	shl.b32 	%r14, %r8, 1;
	xor.b32  	%r15, %r14, %r13;
	xor.b32  	%r16, %r15, %r8;
	xor.b32  	%r17, %r16, %r12;
	st.global.v2.u32 	[%rd5+16], {%r12, %r17};
	add.s32 	%r18, %r5, 362437;
	st.global.v2.u32 	[%rd5], {%r18, %r9};
	add.s32 	%r19, %r17, %r18;
	cvt.rn.f32.u32 	%f10, %r19;
	fma.rn.f32 	%f11, %f10, 0f2F800000, 0f2F000000;
	sub.f32 	%f12, %f9, %f8;
	fma.rn.f32 	%f1, %f12, %f11, %f8;
	abs.f32 	%f2, %f1;
	setp.eq.f32 	%p1, %f1, 0f3F800000;
	mov.f32 	%f70, 0f3F800000;
	@%p1 bra 	$L__BB2_5;
	setp.num.f32 	%p2, %f2, %f2;
	@%p2 bra 	$L__BB2_3;
	mov.f32 	%f68, 0f40000000;
	add.rn.f32 	%f70, %f1, %f68;
	bra.uni 	$L__BB2_5;
$L__BB2_3:
	setp.lt.f32 	%p3, %f2, 0f00800000;
	mul.f32 	%f13, %f2, 0f4B800000;
	selp.f32 	%f14, %f13, %f2, %p3;
	mov.b32 	%r20, %f14;
	add.s32 	%r21, %r20, -1060439283;
	and.b32  	%r22, %r21, -8388608;
	sub.s32 	%r23, %r20, %r22;
	mov.b32 	%f15, %r23;
	cvt.rn.f32.s32 	%f16, %r22;
	selp.f32 	%f17, 0fC1C00000, 0f00000000, %p3;
	fma.rn.f32 	%f18, %f16, 0f34000000, %f17;
	add.f32 	%f19, %f15, 0fBF800000;
	add.f32 	%f20, %f15, 0f3F800000;
	rcp.approx.ftz.f32 	%f21, %f20;
	add.f32 	%f22, %f19, %f19;
	mul.f32 	%f23, %f22, %f21;
	mul.f32 	%f24, %f23, %f23;
	neg.f32 	%f25, %f23;
	sub.f32 	%f26, %f19, %f23;
	add.f32 	%f27, %f26, %f26;
	fma.rn.f32 	%f28, %f25, %f19, %f27;
	mul.rn.f32 	%f29, %f21, %f28;
	fma.rn.f32 	%f30, %f24, 0f3A2C32E4, 0f3B52E7DB;
	fma.rn.f32 	%f31, %f30, %f24, 0f3C93BB73;
	fma.rn.f32 	%f32, %f31, %f24, 0f3DF6384F;
	mul.rn.f32 	%f33, %f32, %f24;
	fma.rn.f32 	%f34, %f23, 0f3FB8AA3B, %f18;
	mul.f32 	%f35, %f33, 0f40400000;
	sub.f32 	%f36, %f18, %f34;
	fma.rn.f32 	%f37, %f23, 0f3FB8AA3B, %f36;
	fma.rn.f32 	%f38, %f29, 0f3FB8AA3B, %f37;
	fma.rn.f32 	%f39, %f23, 0f32A55E34, %f38;
	fma.rn.f32 	%f40, %f35, %f29, %f39;
	fma.rn.f32 	%f41, %f33, %f23, %f40;
	add.rn.f32 	%f42, %f34, %f41;
	mov.f32 	%f43, 0f40000000;
	mul.rn.f32 	%f44, %f42, %f43;
	cvt.rni.f32.f32 	%f45, %f44;
	sub.f32 	%f46, %f44, %f45;
	neg.f32 	%f47, %f44;
	fma.rn.f32 	%f48, %f42, 0f40000000, %f47;
	neg.f32 	%f49, %f34;
	add.rn.f32 	%f50, %f42, %f49;
	neg.f32 	%f51, %f50;
	add.rn.f32 	%f52, %f41, %f51;
	fma.rn.f32 	%f53, %f52, 0f40000000, %f48;
	add.f32 	%f54, %f46, %f53;
	setp.gt.f32 	%p4, %f45, 0f00000000;
	selp.b32 	%r24, 0, -2097152000, %p4;
	setp.neu.f32 	%p5, %f1, 0f00000000;
	setp.neu.f32 	%p6, %f2, 0f7F800000;
	setp.lt.f32 	%p7, %f44, 0f00000000;
	selp.f32 	%f55, 0f00000000, 0f7F800000, %p7;
	abs.f32 	%f56, %f44;
	setp.gt.f32 	%p8, %f56, 0f43180000;
	cvt.rzi.s32.f32 	%r25, %f45;
	shl.b32 	%r26, %r25, 23;
	sub.s32 	%r27, %r26, %r24;
	mov.b32 	%f57, %r27;
	add.s32 	%r28, %r24, 2130706432;
	mov.b32 	%f58, %r28;
	fma.rn.f32 	%f59, %f54, 0f391FCB8E, 0f3AAF85ED;
	fma.rn.f32 	%f60, %f59, %f54, 0f3C1D9856;
	fma.rn.f32 	%f61, %f60, %f54, 0f3D6357BB;
	fma.rn.f32 	%f62, %f61, %f54, 0f3E75FDEC;
	fma.rn.f32 	%f63, %f62, %f54, 0f3F317218;
	fma.rn.f32 	%f64, %f63, %f54, 0f3F800000;
	mul.f32 	%f65, %f64, %f58;
	mul.f32 	%f66, %f65, %f57;
	selp.f32 	%f70, %f55, %f66, %p8;
	and.pred  	%p9, %p5, %p6;
	@%p9 bra 	$L__BB2_5;
	add.f32 	%f67, %f1, %f1;
	mov.b32 	%r29, %f67;
	and.b32  	%r30, %r29, 2147483647;
	mov.b32 	%f70, %r30;
$L__BB2_5:
	cvta.to.global.u64 	%rd6, %rd1;
	mul.wide.s32 	%rd7, %r1, 4;
	add.s64 	%rd8, %rd6, %rd7;
	st.global.f32 	[%rd8], %f70;
	abs.f32 	%f69, %f70;
	setp.num.f32 	%p10, %f69, %f69;
	@%p10 bra 	$L__BB2_7;
	add.u64 	%rd9, %SP, 0;
	add.u64 	%rd10, %SPL, 0;
	cvt.f64.f32 	%fd1, %f1;
	cvt.f64.f32 	%fd2, %f70;
	st.local.u32 	[%rd10], %r1;
	st.local.f64 	[%rd10+8], %fd1;
	st.local.f64 	[%rd10+16], %fd2;
	mov.u64 	%rd11, $str$2;
	cvta.global.u64 	%rd12, %rd11;
	{ // callseq 16, 0
	.param .b64 param0;
	st.param.b64 	[param0], %rd12;
	.param .b64 param1;
	st.param.b64 	[param1], %rd9;
	.param .b32 retval0;
	call.uni (retval0), 
	vprintf, 
	(
	param0, 
	param1
	);
	ld.param.b32 	%r31, [retval0];
	} // callseq 16
$L__BB2_7:
	ret;

}


// ===== COMPILED SASS (sm_100) =====

	.target	sm_100

	.elftype	@"ET_EXEC"


//--------------------- .note.nv.tkinfo           --------------------------
	.section	.note.nv.tkinfo,"",@"SHT_NOTE"
	.sectionflags	@"SHF_NOTE_NV_TKINFO"
	.tkinfo
        /*0018*/ 	.word	0x00000002
        /*0030*/ 	.string	""
        /*0030*/ 	.string	"ptxas"
        /*0030*/ 	.string	"Cuda compilation tools, release 13.0, V13.0.88"
        /*0030*/ 	.string	"Build cuda_13.0.r13.0/compiler.36424714_0"
        /*0030*/ 	.string	"-arch sm_100 -m 64 "



//--------------------- .note.nv.cuinfo           --------------------------
	.section	.note.nv.cuinfo,"",@"SHT_NOTE"
	.sectionflags	@"SHF_NOTE_NV_CUINFO"
        /*0018*/ 	.short	0x0002
        /*001a*/ 	.short	0x0064
        /*001c*/ 	.short	0x0082
	.zero		2


//--------------------- .nv.info                  --------------------------
	.section	.nv.info,"",@"SHT_CUDA_INFO"
	.align	4


	//----- nvinfo : EIATTR_REGCOUNT
	.align		4
        /*0000*/ 	.byte	0x04, 0x2f
        /*0002*/ 	.short	(.L_13 - .L_12)
	.align		4
.L_12:
        /*0004*/ 	.word	index@(_Z21aproxMonteCarloKerneliPf)
        /*0008*/ 	.word	0x0000001a


	//----- nvinfo : EIATTR_FRAME_SIZE
	.align		4
.L_13:
        /*000c*/ 	.byte	0x04, 0x11
        /*000e*/ 	.short	(.L_15 - .L_14)
	.align		4
.L_14:
        /*0010*/ 	.word	index@($__internal_0_$__cuda_sm3x_div_rn_noftz_f32_slowpath)
        /*0014*/ 	.word	0x00000010


	//----- nvinfo : EIATTR_FRAME_SIZE
	.align		4
.L_15:
        /*0018*/ 	.byte	0x04, 0x11
        /*001a*/ 	.short	(.L_17 - .L_16)
	.align		4
.L_16:
        /*001c*/ 	.word	index@(_Z21aproxMonteCarloKerneliPf)
        /*0020*/ 	.word	0x00000010


	//----- nvinfo : EIATTR_REGCOUNT
	.align		4
.L_17:
        /*0024*/ 	.byte	0x04, 0x2f
        /*0026*/ 	.short	(.L_19 - .L_18)
	.align		4
.L_18:
        /*0028*/ 	.word	index@(_Z11setupKernelP17curandStateXORWOW)
        /*002c*/ 	.word	0x0000001f


	//----- nvinfo : EIATTR_FRAME_SIZE
	.align		4
.L_19:
        /*0030*/ 	.byte	0x04, 0x11
        /*0032*/ 	.short	(.L_21 - .L_20)
	.align		4
.L_20:
        /*0034*/ 	.word	index@(_Z11setupKernelP17curandStateXORWOW)
        /*0038*/ 	.word	0x00000000


	//----- nvinfo : EIATTR_REGCOUNT
	.align		4
.L_21:
        /*003c*/ 	.byte	0x04, 0x2f
        /*003e*/ 	.short	(.L_23 - .L_22)
	.align		4
.L_22:
        /*0040*/ 	.word	index@(_Z16monteCarloKerneliPFffEffPfP17curandStateXORWOW)
        /*0044*/ 	.word	0x00000019


	//----- nvinfo : EIATTR_FRAME_SIZE
	.align		4
.L_23:
        /*0048*/ 	.byte	0x04, 0x11
        /*004a*/ 	.short	(.L_25 - .L_24)
	.align		4
.L_24:
        /*004c*/ 	.word	index@(_Z16monteCarloKerneliPFffEffPfP17curandStateXORWOW)
        /*0050*/ 	.word	0x00000018


	//----- nvinfo : EIATTR_MIN_STACK_SIZE
	.align		4
.L_25:
        /*0054*/ 	.byte	0x04, 0x12
        /*0056*/ 	.short	(.L_27 - .L_26)
	.align		4
.L_26:
        /*0058*/ 	.word	index@(_Z16monteCarloKerneliPFffEffPfP17curandStateXORWOW)
        /*005c*/ 	.word	0x00000018


	//----- nvinfo : EIATTR_MIN_STACK_SIZE
	.align		4
.L_27:
        /*0060*/ 	.byte	0x04, 0x12
        /*0062*/ 	.short	(.L_29 - .L_28)
	.align		4
.L_28:
        /*0064*/ 	.word	index@(_Z11setupKernelP17curandStateXORWOW)
        /*0068*/ 	.word	0x00000000


	//----- nvinfo : EIATTR_MIN_STACK_SIZE
	.align		4
.L_29:
        /*006c*/ 	.byte	0x04, 0x12
        /*006e*/ 	.short	(.L_31 - .L_30)
	.align		4
.L_30:
        /*0070*/ 	.word	index@(_Z21aproxMonteCarloKerneliPf)
        /*0074*/ 	.word	0x00000010
.L_31:


//--------------------- .nv.compat                --------------------------
	.section	.nv.compat,"",@"SHT_CUDA_COMPAT_INFO"
	.align	4
        /*0000*/ 	.byte	0x02, 0x09, 0x00, 0x00, 0x02, 0x02, 0x01, 0x00, 0x02, 0x05, 0x05, 0x00, 0x03, 0x07, 0x01, 0x01
        /*0010*/ 	.byte	0x02, 0x03, 0x00, 0x00, 0x02, 0x06, 0x01, 0x00, 0x04, 0x0b, 0x08, 0x00, 0x01, 0x00, 0x00, 0x00
        /*0020*/ 	.byte	0x00, 0x00, 0x00, 0x00


//--------------------- .nv.info._Z16monteCarloKerneliPFffEffPfP17curandStateXORWOW --------------------------
	.section	.nv.info._Z16monteCarloKerneliPFffEffPfP17curandStateXORWOW,"",@"SHT_CUDA_INFO"
	.sectionflags	@""
	.align	4


	//----- nvinfo : EIATTR_CUDA_API_VERSION
	.align		4
        /*0000*/ 	.byte	0x04, 0x37
        /*0002*/ 	.short	(.L_33 - .L_32)
.L_32:
        /*0004*/ 	.word	0x00000082


	//----- nvinfo : EIATTR_KPARAM_INFO
	.align		4
.L_33:
        /*0008*/ 	.byte	0x04, 0x17
        /*000a*/ 	.short	(.L_35 - .L_34)
.L_34:
        /*000c*/ 	.word	0x00000000
        /*0010*/ 	.short	0x0005
        /*0012*/ 	.short	0x0020
        /*0014*/ 	.byte	0x00, 0xf5, 0x21, 0x00


	//----- nvinfo : EIATTR_KPARAM_INFO
	.align		4
.L_35:
        /*0018*/ 	.byte	0x04, 0x17
        /*001a*/ 	.short	(.L_37 - .L_36)
.L_36:
        /*001c*/ 	.word	0x00000000
        /*0020*/ 	.short	0x0004
        /*0022*/ 	.short	0x0018
        /*0024*/ 	.byte	0x00, 0xf5, 0x21, 0x00


	//----- nvinfo : EIATTR_KPARAM_INFO
	.align		4
.L_37:
        /*0028*/ 	.byte	0x04, 0x17
        /*002a*/ 	.short	(.L_39 - .L_38)
.L_38:
        /*002c*/ 	.word	0x00000000
        /*0030*/ 	.short	0x0003
        /*0032*/ 	.short	0x0014
        /*0034*/ 	.byte	0x00, 0xf0, 0x11, 0x00


	//----- nvinfo : EIATTR_KPARAM_INFO
	.align		4
.L_39:
        /*0038*/ 	.byte	0x04, 0x17
        /*003a*/ 	.short	(.L_41 - .L_40)
.L_40:
        /*003c*/ 	.word	0x00000000
        /*0040*/ 	.short	0x0002
        /*0042*/ 	.short	0x0010
        /*0044*/ 	.byte	0x00, 0xf0, 0x11, 0x00


	//----- nvinfo : EIATTR_KPARAM_INFO
	.align		4
.L_41:
        /*0048*/ 	.byte	0x04, 0x17
        /*004a*/ 	.short	(.L_43 - .L_42)
.L_42:
        /*004c*/ 	.word	0x00000000
        /*0050*/ 	.short	0x0001
        /*0052*/ 	.short	0x0008
        /*0054*/ 	.byte	0x00, 0xf5, 0x21, 0x00


	//----- nvinfo : EIATTR_KPARAM_INFO
	.align		4
.L_43:
        /*0058*/ 	.byte	0x04, 0x17
        /*005a*/ 	.short	(.L_45 - .L_44)
.L_44:
        /*005c*/ 	.word	0x00000000
        /*0060*/ 	.short	0x0000
        /*0062*/ 	.short	0x0000
        /*0064*/ 	.byte	0x00, 0xf0, 0x11, 0x00


	//----- nvinfo : EIATTR_SPARSE_MMA_MASK
	.align		4
.L_45:
        /*0068*/ 	.byte	0x03, 0x50
        /*006a*/ 	.short	0x0000


	//----- nvinfo : EIATTR_MAXREG_COUNT
	.align		4
        /*006c*/ 	.byte	0x03, 0x1b
        /*006e*/ 	.short	0x00ff


	//----- nvinfo : EIATTR_EXTERNS
	.align		4
        /*0070*/ 	.byte	0x04, 0x0f
        /*0072*/ 	.short	(.L_47 - .L_46)


	//   ....[0]....
	.align		4
.L_46:
        /*0074*/ 	.word	index@(vprintf)


	//----- nvinfo : EIATTR_MERCURY_ISA_VERSION
	.align		4
.L_47:
        /*0078*/ 	.byte	0x03, 0x5f
        /*007a*/ 	.short	0x0101


	//----- nvinfo : EIATTR_VRC_CTA_INIT_COUNT
	.align		4
        /*007c*/ 	.byte	0x02, 0x4a
	.zero		1
	.zero		1


	//----- nvinfo : EIATTR_SYSCALL_OFFSETS
	.align		4
        /*0080*/ 	.byte	0x04, 0x46
        /*0082*/ 	.short	(.L_49 - .L_48)


	//   ....[0]....
.L_48:
        /*0084*/ 	.word	0x000007b0


	//----- nvinfo : EIATTR_EXIT_INSTR_OFFSETS
	.align		4
.L_49:
        /*0088*/ 	.byte	0x04, 0x1c
        /*008a*/ 	.short	(.L_51 - .L_50)


	//   ....[0]....
.L_50:
        /*008c*/ 	.word	0x000006f0


	//   ....[1]....
        /*0090*/ 	.word	0x000007c0


	//----- nvinfo : EIATTR_CRS_STACK_SIZE
	.align		4
.L_51:
        /*0094*/ 	.byte	0x04, 0x1e
        /*0096*/ 	.short	(.L_53 - .L_52)
.L_52:
        /*0098*/ 	.word	0x00000000


	//----- nvinfo : EIATTR_CBANK_PARAM_SIZE
	.align		4
.L_53:
        /*009c*/ 	.byte	0x03, 0x19
        /*009e*/ 	.short	0x0028


	//----- nvinfo : EIATTR_PARAM_CBANK
	.align		4
        /*00a0*/ 	.byte	0x04, 0x0a
        /*00a2*/ 	.short	(.L_55 - .L_54)
	.align		4
.L_54:
        /*00a4*/ 	.word	index@(.nv.constant0._Z16monteCarloKerneliPFffEffPfP17curandStateXORWOW)
        /*00a8*/ 	.short	0x0380
        /*00aa*/ 	.short	0x0028


	//----- nvinfo : EIATTR_SW_WAR
	.align		4
.L_55:
        /*00ac*/ 	.byte	0x04, 0x36
        /*00ae*/ 	.short	(.L_57 - .L_56)
.L_56:
        /*00b0*/ 	.word	0x00000008
.L_57:


//--------------------- .nv.info._Z11setupKernelP17curandStateXORWOW --------------------------
	.section	.nv.info._Z11setupKernelP17curandStateXORWOW,"",@"SHT_CUDA_INFO"
	.sectionflags	@""
	.align	4


	//----- nvinfo : EIATTR_CUDA_API_VERSION
	.align		4
        /*0000*/ 	.byte	0x04, 0x37
        /*0002*/ 	.short	(.L_59 - .L_58)
.L_58:
        /*0004*/ 	.word	0x00000082


	//----- nvinfo : EIATTR_KPARAM_INFO
	.align		4
.L_59:
        /*0008*/ 	.byte	0x04, 0x17
        /*000a*/ 	.short	(.L_61 - .L_60)
.L_60:
        /*000c*/ 	.word	0x00000000
        /*0010*/ 	.short	0x0000
        /*0012*/ 	.short	0x0000
        /*0014*/ 	.byte	0x00, 0xf5, 0x21, 0x00


	//----- nvinfo : EIATTR_SPARSE_MMA_MASK
	.align		4
.L_61:
        /*0018*/ 	.byte	0x03, 0x50
        /*001a*/ 	.short	0x0000


	//----- nvinfo : EIATTR_MAXREG_COUNT
	.align		4
        /*001c*/ 	.byte	0x03, 0x1b
        /*001e*/ 	.short	0x00ff


	//----- nvinfo : EIATTR_MERCURY_ISA_VERSION
	.align		4
        /*0020*/ 	.byte	0x03, 0x5f
        /*0022*/ 	.short	0x0101


	//----- nvinfo : EIATTR_VRC_CTA_INIT_COUNT
	.align		4
        /*0024*/ 	.byte	0x02, 0x4a
	.zero		1
	.zero		1


	//----- nvinfo : EIATTR_EXIT_INSTR_OFFSETS
	.align		4
        /*0028*/ 	.byte	0x04, 0x1c
        /*002a*/ 	.short	(.L_63 - .L_62)


	//   ....[0]....
.L_62:
        /*002c*/ 	.word	0x00000e80


	//----- nvinfo : EIATTR_CRS_STACK_SIZE
	.align		4
.L_63:
        /*0030*/ 	.byte	0x04, 0x1e
        /*0032*/ 	.short	(.L_65 - .L_64)
.L_64:
        /*0034*/ 	.word	0x00000000


	//----- nvinfo : EIATTR_CBANK_PARAM_SIZE
	.align		4
.L_65:
        /*0038*/ 	.byte	0x03, 0x19
        /*003a*/ 	.short	0x0008


	//----- nvinfo : EIATTR_PARAM_CBANK
	.align		4
        /*003c*/ 	.byte	0x04, 0x0a
        /*003e*/ 	.short	(.L_67 - .L_66)
	.align		4
.L_66:
        /*0040*/ 	.word	index@(.nv.constant0._Z11setupKernelP17curandStateXORWOW)
        /*0044*/ 	.short	0x0380
        /*0046*/ 	.short	0x0008


	//----- nvinfo : EIATTR_SW_WAR
	.align		4
.L_67:
        /*0048*/ 	.byte	0x04, 0x36
        /*004a*/ 	.short	(.L_69 - .L_68)
.L_68:
        /*004c*/ 	.word	0x00000008
.L_69:


//--------------------- .nv.info._Z21aproxMonteCarloKerneliPf --------------------------
	.section	.nv.info._Z21aproxMonteCarloKerneliPf,"",@"SHT_CUDA_INFO"
	.sectionflags	@""
	.align	4


	//----- nvinfo : EIATTR_CUDA_API_VERSION
	.align		4
        /*0000*/ 	.byte	0x04, 0x37
        /*0002*/ 	.short	(.L_71 - .L_70)
.L_70:
        /*0004*/ 	.word	0x00000082


	//----- nvinfo : EIATTR_KPARAM_INFO
	.align		4
.L_71:
        /*0008*/ 	.byte	0x04, 0x17
        /*000a*/ 	.short	(.L_73 - .L_72)
.L_72:
        /*000c*/ 	.word	0x00000000
        /*0010*/ 	.short	0x0001
        /*0012*/ 	.short	0x0008
        /*0014*/ 	.byte	0x00, 0xf5, 0x21, 0x00


	//----- nvinfo : EIATTR_KPARAM_INFO
	.align		4
.L_73:
        /*0018*/ 	.byte	0x04, 0x17
        /*001a*/ 	.short	(.L_75 - .L_74)
.L_74:
        /*001c*/ 	.word	0x00000000
        /*0020*/ 	.short	0x0000
        /*0022*/ 	.short	0x0000
        /*0024*/ 	.byte	0x00, 0xf0, 0x11, 0x00


	//----- nvinfo : EIATTR_SPARSE_MMA_MASK
	.align		4
.L_75:
        /*0028*/ 	.byte	0x03, 0x50
        /*002a*/ 	.short	0x0000


	//----- nvinfo : EIATTR_MAXREG_COUNT
	.align		4
        /*002c*/ 	.byte	0x03, 0x1b
        /*002e*/ 	.short	0x00ff


	//----- nvinfo : EIATTR_NUM_BARRIERS
	.align		4
        /*0030*/ 	.byte	0x02, 0x4c
        /*0032*/ 	.byte	0x01
	.zero		1


	//----- nvinfo : EIATTR_EXTERNS
	.align		4
        /*0034*/ 	.byte	0x04, 0x0f
        /*0036*/ 	.short	(.L_77 - .L_76)


	//   ....[0]....
	.align		4
.L_76:
        /*0038*/ 	.word	index@(vprintf)


	//----- nvinfo : EIATTR_MERCURY_ISA_VERSION
	.align		4
.L_77:
        /*003c*/ 	.byte	0x03, 0x5f
        /*003e*/ 	.short	0x0101


	//----- nvinfo : EIATTR_VRC_CTA_INIT_COUNT
	.align		4
        /*0040*/ 	.byte	0x02, 0x4a
	.zero		1
	.zero		1


	//----- nvinfo : EIATTR_SYSCALL_OFFSETS
	.align		4
        /*0044*/ 	.byte	0x04, 0x46
        /*0046*/ 	.short	(.L_79 - .L_78)


	//   ....[0]....
.L_78:
        /*0048*/ 	.word	0x00000250


	//   ....[1]....
        /*004c*/ 	.word	0x00000390


	//   ....[2]....
        /*0050*/ 	.word	0x000004d0


	//   ....[3]....
        /*0054*/ 	.word	0x00000610


	//   ....[4]....
        /*0058*/ 	.word	0x00000750


	//   ....[5]....
        /*005c*/ 	.word	0x00000890


	//   ....[6]....
        /*0060*/ 	.word	0x000009d0


	//   ....[7]....
        /*0064*/ 	.word	0x00000b10


	//   ....[8]....
        /*0068*/ 	.word	0x00000cf0


	//   ....[9]....
        /*006c*/ 	.word	0x00000e10


	//   ....[10]....
        /*0070*/ 	.word	0x00000f30


	//   ....[11]....
        /*0074*/ 	.word	0x00001050


	//   ....[12]....
        /*0078*/ 	.word	0x000011d0


	//   ....[13]....
        /*007c*/ 	.word	0x000012f0


	//   ....[14]....
        /*0080*/ 	.word	0x00001470


	//   ....[15]....
        /*0084*/ 	.word	0x00001640


	//----- nvinfo : EIATTR_EXIT_INSTR_OFFSETS
	.align		4
.L_79:
        /*0088*/ 	.byte	0x04, 0x1c
        /*008a*/ 	.short	(.L_81 - .L_80)


	//   ....[0]....
.L_80:
        /*008c*/ 	.word	0x00001650


	//----- nvinfo : EIATTR_CRS_STACK_SIZE
	.align		4
.L_81:
        /*0090*/ 	.byte	0x04, 0x1e
        /*0092*/ 	.short	(.L_83 - .L_82)
.L_82:
        /*0094*/ 	.word	0x00000000


	//----- nvinfo : EIATTR_CBANK_PARAM_SIZE
	.align		4
.L_83:
        /*0098*/ 	.byte	0x03, 0x19
        /*009a*/ 	.short	0x0010


	//----- nvinfo : EIATTR_PARAM_CBANK
	.align		4
        /*009c*/ 	.byte	0x04, 0x0a
        /*009e*/ 	.short	(.L_85 - .L_84)
	.align		4
.L_84:
        /*00a0*/ 	.word	index@(.nv.constant0._Z21aproxMonteCarloKerneliPf)
        /*00a4*/ 	.short	0x0380
        /*00a6*/ 	.short	0x0010


	//----- nvinfo : EIATTR_SW_WAR
	.align		4
.L_85:
        /*00a8*/ 	.byte	0x04, 0x36
        /*00aa*/ 	.short	(.L_87 - .L_86)
.L_86:
        /*00ac*/ 	.word	0x00000008
.L_87:


//--------------------- .nv.callgraph             --------------------------
	.section	.nv.callgraph,"",@"SHT_CUDA_CALLGRAPH"
	.align	4
	.sectionentsize	8
	.align		4
        /*0000*/ 	.word	0x00000000
	.align		4
        /*0004*/ 	.word	0xffffffff
	.align		4
        /*0008*/ 	.word	index@(_Z16monteCarloKerneliPFffEffPfP17curandStateXORWOW)
	.align		4
        /*000c*/ 	.word	index@(vprintf)
	.align		4
        /*0010*/ 	.word	index@(_Z21aproxMonteCarloKerneliPf)
	.align		4
        /*0014*/ 	.word	index@(vprintf)
	.align		4
        /*0018*/ 	.word	0x00000000
	.align		4
        /*001c*/ 	.word	0xfffffffe
	.align		4
        /*0020*/ 	.word	0x00000000
	.align		4
        /*0024*/ 	.word	0xfffffffd
	.align		4
        /*0028*/ 	.word	0x00000000
	.align		4
        /*002c*/ 	.word	0xfffffffc


//--------------------- .nv.constant4             --------------------------
	.section	.nv.constant4,"a",@progbits
	.align	8
	.align		8
.nv.constant4:
        /*0000*/ 	.dword	vprintf
	.align		8
        /*0008*/ 	.dword	precalc_xorwow_matrix
	.align		8
        /*0010*/ 	.dword	precalc_xorwow_offset_matrix
	.align		8
        /*0018*/ 	.dword	mrg32k3aM1
	.align		8
        /*0020*/ 	.dword	mrg32k3aM2
	.align		8
        /*0028*/ 	.dword	mrg32k3aM1SubSeq
	.align		8
        /*0030*/ 	.dword	mrg32k3aM2SubSeq
	.align		8
        /*0038*/ 	.dword	mrg32k3aM1Seq
	.align		8
        /*0040*/ 	.dword	mrg32k3aM2Seq
	.align		8
        /*0048*/ 	.dword	$str
	.align		8
        /*0050*/ 	.dword	$str$1
	.align		8
        /*0058*/ 	.dword	$str$2


//--------------------- .nv.constant3             --------------------------
	.section	.nv.constant3,"a",@progbits
	.align	8
.nv.constant3:
	.type		__cr_lgamma_table,@object
	.size		__cr_lgamma_table,(.L_8 - __cr_lgamma_table)
__cr_lgamma_table:
        /*0000*/ 	.byte	0x00, 0x00, 0x00, 0x00, 0x00, 0x00, 0x00, 0x00, 0x00, 0x00, 0x00, 0x00, 0x00, 0x00, 0x00, 0x00
        /*0010*/ 	.byte	0xef, 0x39, 0xfa, 0xfe, 0x42, 0x2e, 0xe6, 0x3f, 0x02, 0x20, 0x2a, 0xfa, 0x0b, 0xab, 0xfc, 0x3f
        /*0020*/ 	.byte	0xf9, 0x2c, 0x92, 0x7c, 0xa7, 0x6c, 0x09, 0x40, 0xc9, 0x79, 0x44, 0x3c, 0x64, 0x26, 0x13, 0x40
        /*0030*/ 	.byte	0xca, 0x01, 0xcf, 0x3a, 0x27, 0x51, 0x1a, 0x40, 0x30, 0xcc, 0x2d, 0xf3, 0xe1, 0x0c, 0x21, 0x40
        /*0040*/ 	.byte	0x0d, 0xb7, 0xfc, 0x82, 0x8e, 0x35, 0x25, 0x40
.L_8:


//--------------------- .text._Z16monteCarloKerneliPFffEffPfP17curandStateXORWOW --------------------------
	.section	.text._Z16monteCarloKerneliPFffEffPfP17curandStateXORWOW,"ax",@progbits
	.align	128
        .global         _Z16monteCarloKerneliPFffEffPfP17curandStateXORWOW
        .type           _Z16monteCarloKerneliPFffEffPfP17curandStateXORWOW,@function
        .size           _Z16monteCarloKerneliPFffEffPfP17curandStateXORWOW,(.L_x_86 - _Z16monteCarloKerneliPFffEffPfP17curandStateXORWOW)
        .other          _Z16monteCarloKerneliPFffEffPfP17curandStateXORWOW,@"STO_CUDA_ENTRY STV_DEFAULT"
_Z16monteCarloKerneliPFffEffPfP17curandStateXORWOW:
.text._Z16monteCarloKerneliPFffEffPfP17curandStateXORWOW:
[----:B------:R-:W0:Y:S01]  /*0000*/  LDC R1, c[0x0][0x37c] ;  /* 0x0000df00ff017b82 */ /* 0x000e220000000800 */
[----:B------:R-:W1:Y:S07]  /*0010*/  S2R R0, SR_TID.X ;  /* 0x0000000000007919 */ /* 0x000e6e0000002100 */
[----:B------:R-:W2:Y:S01]  /*0020*/  LDC.64 R4, c[0x0][0x3a0] ;  /* 0x0000e800ff047b82 */ /* 0x000ea20000000a00 */
[----:B------:R-:W3:Y:S01]  /*0030*/  LDCU UR7, c[0x0][0x2fc] ;  /* 0x00005f80ff0777ac */ /* 0x000ee20008000800 */
[----:B0-----:R-:W-:Y:S01]  /*0040*/  IADD3 R1, PT, PT, R1, -0x18, RZ ;  /* 0xffffffe801017810 */ /* 0x001fe20007ffe0ff */
[----:B------:R-:W1:Y:S01]  /*0050*/  S2R R3, SR_CTAID.X ;  /* 0x0000000000037919 */ /* 0x000e620000002500 */
[----:B------:R-:W1:Y:S04]  /*0060*/  LDCU UR6, c[0x0][0x360] ;  /* 0x00006c00ff0677ac */ /* 0x000e680008000800 */
[----:B------:R-:W0:Y:S01]  /*0070*/  LDC.64 R12, c[0x0][0x398] ;  /* 0x0000e600ff0c7b82 */ /* 0x000e220000000a00 */
[----:B------:R-:W4:Y:S01]  /*0080*/  LDCU.64 UR4, c[0x0][0x358] ;  /* 0x00006b00ff0477ac */ /* 0x000f220008000a00 */
[----:B-1----:R-:W-:-:S04]  /*0090*/  IMAD R0, R3, UR6, R0 ;  /* 0x0000000603007c24 */ /* 0x002fc8000f8e0200 */
[----:B--2---:R-:W-:-:S05]  /*00a0*/  IMAD.WIDE R4, R0, 0x30, R4 ;  /* 0x0000003000047825 */ /* 0x004fca00078e0204 */
[----:B----4-:R-:W2:Y:S04]  /*00b0*/  LDG.E.64 R10, desc[UR4][R4.64] ;  /* 0x00000004040a7981 */ /* 0x010ea8000c1e1b00 */
[----:B------:R-:W4:Y:S04]  /*00c0*/  LDG.E.64 R18, desc[UR4][R4.64+0x10] ;  /* 0x0000100404127981 */ /* 0x000f28000c1e1b00 */
[----:B------:R-:W5:Y:S01]  /*00d0*/  LDG.E.64 R8, desc[UR4][R4.64+0x8] ;  /* 0x0000080404087981 */ /* 0x000f62000c1e1b00 */
[----:B------:R-:W1:Y:S01]  /*00e0*/  LDCU UR6, c[0x0][0x2f8] ;  /* 0x00005f00ff0677ac */ /* 0x000e620008000800 */
[----:B------:R-:W-:Y:S01]  /*00f0*/  BSSY.RECONVERGENT B0, `(.L_x_0) ;  /* 0x0000058000007945 */ /* 0x000fe20003800200 */
[----:B--2---:R-:W-:-:S02]  /*0100*/  SHF.R.U32.HI R2, RZ, 0x2, R11 ;  /* 0x00000002ff027819 */ /* 0x004fc4000001160b */
[----:B------:R-:W-:Y:S02]  /*0110*/  IADD3 R10, PT, PT, R10, 0x587c5, RZ ;  /* 0x000587c50a0a7810 */ /* 0x000fe40007ffe0ff */
[----:B------:R-:W-:Y:S02]  /*0120*/  LOP3.LUT R11, R2, R11, RZ, 0x3c, !PT ;  /* 0x0000000b020b7212 */ /* 0x000fe400078e3cff */
[----:B------:R-:W2:Y:S01]  /*0130*/  LDC.64 R2, c[0x0][0x390] ;  /* 0x0000e400ff027b82 */ /* 0x000ea20000000a00 */
[----:B----4-:R-:W-:Y:S02]  /*0140*/  SHF.L.U32 R6, R19, 0x4, RZ ;  /* 0x0000000413067819 */ /* 0x010fe400000006ff */
[C---:B------:R-:W-:Y:S02]  /*0150*/  SHF.L.U32 R7, R11.reuse, 0x1, RZ ;  /* 0x000000010b077819 */ /* 0x040fe400000006ff */
[----:B------:R-:W-:Y:S02]  /*0160*/  MOV R17, R18 ;  /* 0x0000001200117202 */ /* 0x000fe40000000f00 */
[----:B------:R-:W-:Y:S01]  /*0170*/  LOP3.LUT R6, R11, R7, R6, 0x96, !PT ;  /* 0x000000070b067212 */ /* 0x000fe200078e9606 */
[----:B------:R-:W-:Y:S01]  /*0180*/  HFMA2 R7, -RZ, RZ, 0.1171875, 0 ;  /* 0x2f800000ff077431 */ /* 0x000fe200000001ff */
[----:B------:R-:W-:-:S02]  /*0190*/  MOV R14, R19 ;  /* 0x00000013000e7202 */ /* 0x000fc40000000f00 */
[----:B------:R-:W-:Y:S02]  /*01a0*/  LOP3.LUT R15, R6, R19, RZ, 0x3c, !PT ;  /* 0x00000013060f7212 */ /* 0x000fe400078e3cff */
[----:B-----5:R-:W-:Y:S02]  /*01b0*/  MOV R16, R9 ;  /* 0x0000000900107202 */ /* 0x020fe40000000f00 */
[----:B------:R-:W-:-:S04]  /*01c0*/  IADD3 R6, PT, PT, R15, R10, RZ ;  /* 0x0000000a0f067210 */ /* 0x000fc80007ffe0ff */
[----:B------:R-:W-:-:S05]  /*01d0*/  I2FP.F32.U32 R6, R6 ;  /* 0x0000000600067245 */ /* 0x000fca0000201000 */
[----:B------:R-:W-:Y:S01]  /*01e0*/  FFMA R7, R6, R7, 1.1641532182693481445e-10 ;  /* 0x2f00000006077423 */ /* 0x000fe20000000007 */
[----:B--2---:R-:W-:Y:S01]  /*01f0*/  FADD R3, R3, -R2 ;  /* 0x8000000203037221 */ /* 0x004fe20000000000 */
[----:B-1----:R-:W-:-:S03]  /*0200*/  IADD3 R6, P1, PT, R1, UR6, RZ ;  /* 0x0000000601067c10 */ /* 0x002fc6000ff3e0ff */
[----:B------:R-:W-:Y:S01]  /*0210*/  FFMA R2, R7, R3, R2 ;  /* 0x0000000307027223 */ /* 0x000fe20000000002 */
[----:B---3--:R-:W-:Y:S02]  /*0220*/  IADD3.X R7, PT, PT, RZ, UR7, RZ, P1, !PT ;  /* 0x00000007ff077c10 */ /* 0x008fe40008ffe4ff */
[----:B------:R-:W-:Y:S02]  /*0230*/  MOV R3, 0x3f800000 ;  /* 0x3f80000000037802 */ /* 0x000fe40000000f00 */
[----:B------:R-:W-:-:S13]  /*0240*/  FSETP.NEU.AND P0, PT, R2, 1, PT ;  /* 0x3f8000000200780b */ /* 0x000fda0003f0d000 */
[----:B0-----:R-:W-:Y:S05]  /*0250*/  @!P0 BRA `(.L_x_1) ;  /* 0x0000000400048947 */ /* 0x001fea0003800000 */
[----:B------:R-:W-:-:S13]  /*0260*/  FSETP.NAN.AND P0, PT, |R2|, |R2|, PT ;  /* 0x400000020200720b */ /* 0x000fda0003f08200 */
[----:B------:R-:W-:Y:S01]  /*0270*/  @P0 FADD R3, R2, 2 ;  /* 0x4000000002030421 */ /* 0x000fe20000000000 */
[----:B------:R-:W-:Y:S06]  /*0280*/  @P0 BRA `(.L_x_1) ;  /* 0x0000000000f80947 */ /* 0x000fec0003800000 */
[C---:B------:R-:W-:Y:S01]  /*0290*/  FMUL R3, |R2|.reuse, 16777216 ;  /* 0x4b80000002037820 */ /* 0x040fe20000400200 */
[----:B------:R-:W-:Y:S01]  /*02a0*/  FSETP.GEU.AND P0, PT, |R2|, 1.175494350822287508e-38, PT ;  /* 0x008000000200780b */ /* 0x000fe20003f0e200 */
[----:B------:R-:W-:-:S03]  /*02b0*/  HFMA2 R21, -RZ, RZ, 0.771484375, 0.21533203125 ;  /* 0x3a2c32e4ff157431 */ /* 0x000fc600000001ff */
[----:B------:R-:W-:-:S04]  /*02c0*/  FSEL R3, R3, |R2|, !P0 ;  /* 0x4000000203037208 */ /* 0x000fc80004000000 */
[----:B------:R-:W-:-:S04]  /*02d0*/  IADD3 R9, PT, PT, R3, -0x3f3504f3, RZ ;  /* 0xc0cafb0d03097810 */ /* 0x000fc80007ffe0ff */
[----:B------:R-:W-:-:S04]  /*02e0*/  LOP3.LUT R18, R9, 0xff800000, RZ, 0xc0, !PT ;  /* 0xff80000009127812 */ /* 0x000fc800078ec0ff */
[-C--:B------:R-:W-:Y:S02]  /*02f0*/  IADD3 R9, PT, PT, R3, -R18.reuse, RZ ;  /* 0x8000001203097210 */ /* 0x080fe40007ffe0ff */
[----:B------:R-:W-:-:S03]  /*0300*/  I2FP.F32.S32 R18, R18 ;  /* 0x0000001200127245 */ /* 0x000fc60000201400 */
[C---:B------:R-:W-:Y:S01]  /*0310*/  FADD R3, R9.reuse, 1 ;  /* 0x3f80000009037421 */ /* 0x040fe20000000000 */
[----:B------:R-:W-:Y:S01]  /*0320*/  FADD R22, R9, -1 ;  /* 0xbf80000009167421 */ /* 0x000fe20000000000 */
[----:B------:R-:W-:Y:S02]  /*0330*/  FSEL R9, RZ, -24, P0 ;  /* 0xc1c00000ff097808 */ /* 0x000fe40000000000 */
[----:B------:R-:W-:Y:S01]  /*0340*/  FSETP.NEU.AND P0, PT, |R2|, +INF , PT ;  /* 0x7f8000000200780b */ /* 0x000fe20003f0d200 */
[----:B------:R-:W-:Y:S01]  /*0350*/  FADD R20, R22, R22 ;  /* 0x0000001616147221 */ /* 0x000fe20000000000 */
[----:B------:R-:W0:Y:S02]  /*0360*/  MUFU.RCP R3, R3 ;  /* 0x0000000300037308 */ /* 0x000e240000001000 */
[----:B------:R-:W-:Y:S01]  /*0370*/  FSETP.NEU.AND P0, PT, R2, RZ, P0 ;  /* 0x000000ff0200720b */ /* 0x000fe2000070d000 */
[----:B0-----:R-:W-:Y:S01]  /*0380*/  FMUL R11, R3, R20 ;  /* 0x00000014030b7220 */ /* 0x001fe20000400000 */
[----:B------:R-:W-:-:S03]  /*0390*/  FFMA R20, R18, 1.1920928955078125e-07, R9 ;  /* 0x3400000012147823 */ /* 0x000fc60000000009 */
[----:B------:R-:W-:Y:S01]  /*03a0*/  FADD R19, R22, -R11 ;  /* 0x8000000b16137221 */ /* 0x000fe20000000000 */
[C---:B------:R-:W-:Y:S01]  /*03b0*/  FMUL R18, R11.reuse, R11 ;  /* 0x0000000b0b127220 */ /* 0x040fe20000400000 */
[----:B------:R-:W-:Y:S02]  /*03c0*/  FFMA R9, R11, 1.4426950216293334961, R20 ;  /* 0x3fb8aa3b0b097823 */ /* 0x000fe40000000014 */
[----:B------:R-:W-:Y:S01]  /*03d0*/  FADD R19, R19, R19 ;  /* 0x0000001313137221 */ /* 0x000fe20000000000 */
[----:B------:R-:W-:Y:S01]  /*03e0*/  FFMA R21, R18, R21, 0.0032181653659790754318 ;  /* 0x3b52e7db12157423 */ /* 0x000fe20000000015 */
[----:B------:R-:W-:Y:S02]  /*03f0*/  FADD R20, R20, -R9 ;  /* 0x8000000914147221 */ /* 0x000fe40000000000 */
[----:B------:R-:W-:Y:S01]  /*0400*/  FFMA R22, R22, -R11, R19 ;  /* 0x8000000b16167223 */ /* 0x000fe20000000013 */
[----:B------:R-:W-:Y:S01]  /*0410*/  FFMA R21, R18, R21, 0.018033718690276145935 ;  /* 0x3c93bb7312157423 */ /* 0x000fe20000000015 */
[----:B------:R-:W-:-:S02]  /*0420*/  FFMA R19, R11, 1.4426950216293334961, R20 ;  /* 0x3fb8aa3b0b137823 */ /* 0x000fc40000000014 */
[----:B------:R-:W-:Y:S01]  /*0430*/  FMUL R22, R3, R22 ;  /* 0x0000001603167220 */ /* 0x000fe20000400000 */
[----:B------:R-:W-:-:S03]  /*0440*/  FFMA R21, R18, R21, 0.12022458761930465698 ;  /* 0x3df6384f12157423 */ /* 0x000fc60000000015 */
[----:B------:R-:W-:Y:S01]  /*0450*/  FFMA R20, R22, 1.4426950216293334961, R19 ;  /* 0x3fb8aa3b16147823 */ /* 0x000fe20000000013 */
[----:B------:R-:W-:-:S03]  /*0460*/  FMUL R18, R18, R21 ;  /* 0x0000001512127220 */ /* 0x000fc60000400000 */
[----:B------:R-:W-:Y:S01]  /*0470*/  FFMA R19, R11, 1.9251366722983220825e-08, R20 ;  /* 0x32a55e340b137823 */ /* 0x000fe20000000014 */
[----:B------:R-:W-:-:S04]  /*0480*/  FMUL R3, R18, 3 ;  /* 0x4040000012037820 */ /* 0x000fc80000400000 */
[----:B------:R-:W-:-:S04]  /*0490*/  FFMA R3, R22, R3, R19 ;  /* 0x0000000316037223 */ /* 0x000fc80000000013 */
[----:B------:R-:W-:-:S04]  /*04a0*/  FFMA R20, R11, R18, R3 ;  /* 0x000000120b147223 */ /* 0x000fc80000000003 */
[----:B------:R-:W-:-:S04]  /*04b0*/  FADD R22, R9, R20 ;  /* 0x0000001409167221 */ /* 0x000fc80000000000 */
[----:B------:R-:W-:Y:S01]  /*04c0*/  FMUL R3, R22, 2 ;  /* 0x4000000016037820 */ /* 0x000fe20000400000 */
[----:B------:R-:W-:-:S03]  /*04d0*/  FADD R9, -R9, R22 ;  /* 0x0000001609097221 */ /* 0x000fc60000000100 */
[----:B------:R-:W0:Y:S01]  /*04e0*/  FRND R18, R3 ;  /* 0x0000000300127307 */ /* 0x000e220000201000 */
[----:B------:R-:W-:Y:S01]  /*04f0*/  FADD R9, R20, -R9 ;  /* 0x8000000914097221 */ /* 0x000fe20000000000 */
[----:B------:R-:W-:Y:S01]  /*0500*/  FFMA R22, R22, 2, -R3 ;  /* 0x4000000016167823 */ /* 0x000fe20000000803 */
[----:B------:R-:W-:Y:S02]  /*0510*/  MOV R20, 0x391fcb8e ;  /* 0x391fcb8e00147802 */ /* 0x000fe40000000f00 */
[----:B------:R-:W-:Y:S01]  /*0520*/  FSETP.GT.AND P2, PT, |R3|, 152, PT ;  /* 0x431800000300780b */ /* 0x000fe20003f44200 */
[----:B------:R-:W-:Y:S01]  /*0530*/  FFMA R22, R9, 2, R22 ;  /* 0x4000000009167823 */ /* 0x000fe20000000016 */
[----:B0-----:R-:W-:Y:S01]  /*0540*/  FADD R9, R3, -R18 ;  /* 0x8000001203097221 */ /* 0x001fe20000000000 */
[----:B------:R-:W-:-:S03]  /*0550*/  FSETP.GT.AND P1, PT, R18, RZ, PT ;  /* 0x000000ff1200720b */ /* 0x000fc60003f24000 */
[----:B------:R-:W-:Y:S01]  /*0560*/  FADD R9, R9, R22 ;  /* 0x0000001609097221 */ /* 0x000fe20000000000 */
[----:B------:R-:W-:Y:S02]  /*0570*/  SEL R11, RZ, 0x83000000, P1 ;  /* 0x83000000ff0b7807 */ /* 0x000fe40000800000 */
[----:B------:R-:W-:Y:S01]  /*0580*/  FSETP.GEU.AND P1, PT, R3, RZ, PT ;  /* 0x000000ff0300720b */ /* 0x000fe20003f2e000 */
[----:B------:R-:W-:Y:S01]  /*0590*/  FFMA R20, R9, R20, 0.0013391353422775864601 ;  /* 0x3aaf85ed09147423 */ /* 0x000fe20000000014 */
[----:B------:R-:W-:-:S03]  /*05a0*/  IADD3 R18, PT, PT, R11, 0x7f000000, RZ ;  /* 0x7f0000000b127810 */ /* 0x000fc60007ffe0ff */
[C---:B------:R-:W-:Y:S02]  /*05b0*/  FFMA R22, R9.reuse, R20, 0.0096188392490148544312 ;  /* 0x3c1d985609167423 */ /* 0x040fe40000000014 */
[----:B------:R0:W1:Y:S02]  /*05c0*/  F2I.NTZ R20, R3 ;  /* 0x0000000300147305 */ /* 0x0000640000203100 */
[----:B------:R-:W-:-:S04]  /*05d0*/  FFMA R22, R9, R22, 0.055503588169813156128 ;  /* 0x3d6357bb09167423 */ /* 0x000fc80000000016 */
[----:B------:R-:W-:Y:S01]  /*05e0*/  FFMA R22, R9, R22, 0.24022644758224487305 ;  /* 0x3e75fdec09167423 */ /* 0x000fe20000000016 */
[----:B0-----:R-:W-:-:S03]  /*05f0*/  FSEL R3, RZ, +INF , !P1 ;  /* 0x7f800000ff037808 */ /* 0x001fc60004800000 */
[----:B------:R-:W-:-:S04]  /*0600*/  FFMA R22, R9, R22, 0.69314718246459960938 ;  /* 0x3f31721809167423 */ /* 0x000fc80000000016 */
[----:B------:R-:W-:Y:S01]  /*0610*/  FFMA R9, R9, R22, 1 ;  /* 0x3f80000009097423 */ /* 0x000fe20000000016 */
[----:B-1----:R-:W-:Y:S01]  /*0620*/  LEA R20, R20, -R11, 0x17 ;  /* 0x8000000b14147211 */ /* 0x002fe200078eb8ff */
[----:B------:R-:W-:Y:S02]  /*0630*/  @!P0 FADD R11, R2, R2 ;  /* 0x00000002020b8221 */ /* 0x000fe40000000000 */
[----:B------:R-:W-:-:S04]  /*0640*/  FMUL R9, R18, R9 ;  /* 0x0000000912097220 */ /* 0x000fc80000400000 */
[----:B------:R-:W-:Y:S01]  /*0650*/  @!P2 FMUL R3, R20, R9 ;  /* 0x000000091403a220 */ /* 0x000fe20000400000 */
[----:B------:R-:W-:-:S07]  /*0660*/  @!P0 LOP3.LUT R3, R11, 0x7fffffff, RZ, 0xc0, !PT ;  /* 0x7fffffff0b038812 */ /* 0x000fce00078ec0ff */
.L_x_1:
[----:B------:R-:W-:Y:S05]  /*0670*/  BSYNC.RECONVERGENT B0 ;  /* 0x0000000000007941 */ /* 0x000fea0003800200 */
.L_x_0:
[----:B------:R-:W-:Y:S01]  /*0680*/  FSETP.NAN.AND P0, PT, |R3|, |R3|, PT ;  /* 0x400000030300720b */ /* 0x000fe20003f08200 */
[----:B------:R-:W-:Y:S01]  /*0690*/  IMAD.WIDE R12, R0, 0x4, R12 ;  /* 0x00000004000c7825 */ /* 0x000fe200078e020c */
[----:B------:R-:W-:Y:S01]  /*06a0*/  MOV R11, R8 ;  /* 0x00000008000b7202 */ /* 0x000fe20000000f00 */
[----:B------:R0:W-:Y:S04]  /*06b0*/  STG.E.64 desc[UR4][R4.64+0x10], R14 ;  /* 0x0000100e04007986 */ /* 0x0001e8000c101b04 */
[----:B------:R0:W-:Y:S04]  /*06c0*/  STG.E.64 desc[UR4][R4.64+0x8], R16 ;  /* 0x0000081004007986 */ /* 0x0001e8000c101b04 */
[----:B------:R0:W-:Y:S04]  /*06d0*/  STG.E.64 desc[UR4][R4.64], R10 ;  /* 0x0000000a04007986 */ /* 0x0001e8000c101b04 */
[----:B------:R0:W-:Y:S01]  /*06e0*/  STG.E desc[UR4][R12.64], R3 ;  /* 0x000000030c007986 */ /* 0x0001e2000c101904 */
[----:B------:R-:W-:Y:S05]  /*06f0*/  @!P0 EXIT ;  /* 0x000000000000894d */ /* 0x000fea0003800000 */
[----:B------:R-:W1:Y:S01]  /*0700*/  F2F.F64.F32 R8, R2 ;  /* 0x0000000200087310 */ /* 0x000e620000201800 */
[----:B0-----:R-:W-:Y:S01]  /*0710*/  MOV R12, 0x0 ;  /* 0x00000000000c7802 */ /* 0x001fe20000000f00 */
[----:B------:R0:W-:Y:S01]  /*0720*/  STL [R1], R0 ;  /* 0x0000000001007387 */ /* 0x0001e20000100800 */
[----:B------:R-:W2:Y:S04]  /*0730*/  LDCU.64 UR4, c[0x4][0x58] ;  /* 0x01000b00ff0477ac */ /* 0x000ea80008000a00 */
[----:B------:R-:W3:Y:S01]  /*0740*/  LDC.64 R12, c[0x4][R12] ;  /* 0x010000000c0c7b82 */ /* 0x000ee20000000a00 */
[----:B------:R-:W4:Y:S01]  /*0750*/  F2F.F64.F32 R10, R3 ;  /* 0x00000003000a7310 */ /* 0x000f220000201800 */
[----:B-1----:R0:W-:Y:S01]  /*0760*/  STL.64 [R1+0x8], R8 ;  /* 0x0000080801007387 */ /* 0x0021e20000100a00 */
[----:B--2---:R-:W-:-:S03]  /*0770*/  MOV R4, UR4 ;  /* 0x0000000400047c02 */ /* 0x004fc60008000f00 */
[----:B----4-:R0:W-:Y:S01]  /*0780*/  STL.64 [R1+0x10], R10 ;  /* 0x0000100a01007387 */ /* 0x0101e20000100a00 */
[----:B------:R-:W-:-:S07]  /*0790*/  MOV R5, UR5 ;  /* 0x0000000500057c02 */ /* 0x000fce0008000f00 */
[----:B------:R-:W-:-:S07]  /*07a0*/  LEPC R20, `(.L_x_2) ;  /* 0x000000001014794e */ /* 0x000fce0000000000 */
[----:B0--3--:R-:W-:Y:S05]  /*07b0*/  CALL.ABS.NOINC R12 ;  /* 0x000000000c007343 */ /* 0x009fea0003c00000 */
.L_x_2:
[----:B------:R-:W-:Y:S05]  /*07c0*/  EXIT ;  /* 0x000000000000794d */ /* 0x000fea0003800000 */
.L_x_3:
[----:B------:R-:W-:-:S00]  /*07d0*/  BRA `(.L_x_3) ;  /* 0xfffffffc00fc7947 */ /* 0x000fc0000383ffff */
[----:B------:R-:W-:-:S00]  /*07e0*/  NOP ;  /* 0x0000000000007918 */ /* 0x000fc00000000000 */
        /* <DEDUP_REMOVED lines=9> */
.L_x_86:


//--------------------- .text._Z11setupKernelP17curandStateXORWOW --------------------------
	.section	.text._Z11setupKernelP17curandStateXORWOW,"ax",@progbits
	.align	128
        .global         _Z11setupKernelP17curandStateXORWOW
        .type           _Z11setupKernelP17curandStateXORWOW,@function
        .size           _Z11setupKernelP17curandStateXORWOW,(.L_x_87 - _Z11setupKernelP17curandStateXORWOW)
        .other          _Z11setupKernelP17curandStateXORWOW,@"STO_CUDA_ENTRY STV_DEFAULT"
_Z11setupKernelP17curandStateXORWOW:
.text._Z11setupKernelP17curandStateXORWOW:
[----:B------:R-:W-:Y:S01]  /*0000*/  LDC R1, c[0x0][0x37c] ;  /* 0x0000df00ff017b82 */ /* 0x000fe20000000800 */
[----:B------:R-:W0:Y:S07]  /*0010*/  S2R R13, SR_TID.X ;  /* 0x00000000000d7919 */ /* 0x000e2e0000002100 */
[----:B------:R-:W1:Y:S01]  /*0020*/  LDC.64 R6, c[0x0][0x380] ;  /* 0x0000e000ff067b82 */ /* 0x000e620000000a00 */
[----:B------:R-:W0:Y:S01]  /*0030*/  LDCU UR6, c[0x0][0x360] ;  /* 0x00006c00ff0677ac */ /* 0x000e220008000800 */
[----:B------:R-:W-:Y:S01]  /*0040*/  IMAD.MOV.U32 R2, RZ, RZ, 0x3198c20f ;  /* 0x3198c20fff027424 */ /* 0x000fe200078e00ff */
[----:B------:R-:W0:Y:S01]  /*0050*/  S2R R0, SR_CTAID.X ;  /* 0x0000000000007919 */ /* 0x000e220000002500 */
[----:B------:R-:W-:Y:S01]  /*0060*/  IMAD.MOV.U32 R3, RZ, RZ, 0x5efdb30c ;  /* 0x5efdb30cff037424 */ /* 0x000fe200078e00ff */
[----:B------:R-:W2:Y:S01]  /*0070*/  LDCU.64 UR4, c[0x0][0x358] ;  /* 0x00006b00ff0477ac */ /* 0x000ea20008000a00 */
[----:B------:R-:W-:Y:S01]  /*0080*/  IMAD.MOV.U32 R4, RZ, RZ, 0x423bb012 ;  /* 0x423bb012ff047424 */ /* 0x000fe200078e00ff */
[----:B------:R-:W-:Y:S01]  /*0090*/  BSSY.RECONVERGENT B0, `(.L_x_4) ;  /* 0x00000db000007945 */ /* 0x000fe20003800200 */
[----:B------:R-:W-:-:S02]  /*00a0*/  IMAD.MOV.U32 R5, RZ, RZ, -0x75bd8fc ;  /* 0xf8a42704ff057424 */ /* 0x000fc400078e00ff */
[----:B------:R-:W-:Y:S02]  /*00b0*/  IMAD.MOV.U32 R8, RZ, RZ, -0x23270784 ;  /* 0xdcd8f87cff087424 */ /* 0x000fe400078e00ff */
[----:B------:R-:W-:Y:S02]  /*00c0*/  IMAD.MOV.U32 R9, RZ, RZ, 0x57fa2510 ;  /* 0x57fa2510ff097424 */ /* 0x000fe400078e00ff */
[----:B0-----:R-:W-:-:S04]  /*00d0*/  IMAD R13, R0, UR6, R13 ;  /* 0x00000006000d7c24 */ /* 0x001fc8000f8e020d */
[C---:B-1----:R-:W-:Y:S01]  /*00e0*/  IMAD.WIDE R6, R13.reuse, 0x30, R6 ;  /* 0x000000300d067825 */ /* 0x042fe200078e0206 */
[----:B------:R-:W-:-:S04]  /*00f0*/  ISETP.NE.AND P0, PT, R13, RZ, PT ;  /* 0x000000ff0d00720c */ /* 0x000fc80003f05270 */
[----:B--2---:R0:W-:Y:S04]  /*0100*/  STG.E.64 desc[UR4][R6.64], R2 ;  /* 0x0000000206007986 */ /* 0x0041e8000c101b04 */
[----:B------:R0:W-:Y:S04]  /*0110*/  STG.E.64 desc[UR4][R6.64+0x8], R4 ;  /* 0x0000080406007986 */ /* 0x0001e8000c101b04 */
[----:B------:R0:W-:Y:S01]  /*0120*/  STG.E.64 desc[UR4][R6.64+0x10], R8 ;  /* 0x0000100806007986 */ /* 0x0001e2000c101b04 */
[----:B------:R-:W-:Y:S05]  /*0130*/  @!P0 BRA `(.L_x_5) ;  /* 0x0000000c00408947 */ /* 0x000fea0003800000 */
[----:B------:R-:W-:Y:S01]  /*0140*/  SHF.R.S32.HI R0, RZ, 0x1f, R13 ;  /* 0x0000001fff007819 */ /* 0x000fe2000001140d */
[----:B------:R-:W-:-:S07]  /*0150*/  IMAD.MOV.U32 R12, RZ, RZ, RZ ;  /* 0x000000ffff0c7224 */ /* 0x000fce00078e00ff */
.L_x_11:
[----:B0-----:R-:W-:Y:S01]  /*0160*/  LOP3.LUT R2, R13, 0x3, RZ, 0xc0, !PT ;  /* 0x000000030d027812 */ /* 0x001fe200078ec0ff */
[----:B------:R-:W-:Y:S03]  /*0170*/  BSSY.RECONVERGENT B1, `(.L_x_6) ;  /* 0x00000c6000017945 */ /* 0x000fe60003800200 */
[----:B------:R-:W-:-:S04]  /*0180*/  ISETP.NE.U32.AND P0, PT, R2, RZ, PT ;  /* 0x000000ff0200720c */ /* 0x000fc80003f05070 */
[----:B------:R-:W-:-:S13]  /*0190*/  ISETP.NE.AND.EX P0, PT, RZ, RZ, PT, P0 ;  /* 0x000000ffff00720c */ /* 0x000fda0003f05300 */
[----:B------:R-:W-:Y:S05]  /*01a0*/  @!P0 BRA `(.L_x_7) ;  /* 0x0000000c00088947 */ /* 0x000fea0003800000 */
[----:B------:R-:W0:Y:S01]  /*01b0*/  LDC.64 R8, c[0x4][0x8] ;  /* 0x01000200ff087b82 */ /* 0x000e220000000a00 */
[----:B------:R-:W-:Y:S02]  /*01c0*/  IMAD.MOV.U32 R14, RZ, RZ, RZ ;  /* 0x000000ffff0e7224 */ /* 0x000fe400078e00ff */
[----:B0-----:R-:W-:-:S07]  /*01d0*/  IMAD.WIDE.U32 R8, R12, 0xc80, R8 ;  /* 0x00000c800c087825 */ /* 0x001fce00078e0008 */
.L_x_10:
[----:B0-----:R-:W-:Y:S01]  /*01e0*/  IMAD.MOV.U32 R15, RZ, RZ, RZ ;  /* 0x000000ffff0f7224 */ /* 0x001fe200078e00ff */
[----:B------:R-:W-:Y:S01]  /*01f0*/  CS2R R2, SRZ ;  /* 0x0000000000027805 */ /* 0x000fe2000001ff00 */
[----:B------:R-:W-:Y:S01]  /*0200*/  IMAD.MOV.U32 R17, RZ, RZ, RZ ;  /* 0x000000ffff117224 */ /* 0x000fe200078e00ff */
[----:B------:R-:W-:-:S07]  /*0210*/  CS2R R4, SRZ ;  /* 0x0000000000047805 */ /* 0x000fce000001ff00 */
.L_x_9:
[----:B------:R-:W-:-:S05]  /*0220*/  IMAD.WIDE.U32 R10, R17, 0x4, R6 ;  /* 0x00000004110a7825 */ /* 0x000fca00078e0006 */
[----:B------:R0:W5:Y:S01]  /*0230*/  LDG.E R16, desc[UR4][R10.64+0x4] ;  /* 0x000004040a107981 */ /* 0x000162000c1e1900 */
[----:B------:R-:W-:-:S07]  /*0240*/  IMAD.MOV.U32 R19, RZ, RZ, RZ ;  /* 0x000000ffff137224 */ /* 0x000fce00078e00ff */
.L_x_8:
[----:B-----5:R-:W-:Y:S01]  /*0250*/  SHF.R.U32.HI R24, RZ, R19, R16 ;  /* 0x00000013ff187219 */ /* 0x020fe20000011610 */
[----:B0-----:R-:W-:-:S03]  /*0260*/  IMAD.SHL.U32 R10, R17, 0x20, RZ ;  /* 0x00000020110a7824 */ /* 0x001fc600078e00ff */
[----:B------:R-:W-:Y:S01]  /*0270*/  LOP3.LUT R11, R24, 0x1, RZ, 0xc0, !PT ;  /* 0x00000001180b7812 */ /* 0x000fe200078ec0ff */
[----:B------:R-:W-:-:S03]  /*0280*/  IMAD.IADD R10, R10, 0x1, R19 ;  /* 0x000000010a0a7824 */ /* 0x000fc600078e0213 */
[----:B------:R-:W-:Y:S01]  /*0290*/  ISETP.NE.U32.AND P0, PT, R11, 0x1, PT ;  /* 0x000000010b00780c */ /* 0x000fe20003f05070 */
[----:B------:R-:W-:-:S03]  /*02a0*/  IMAD R11, R10, 0x5, RZ ;  /* 0x000000050a0b7824 */ /* 0x000fc600078e02ff */
[----:B------:R-:W-:Y:S01]  /*02b0*/  R2P PR, R24, 0x7e ;  /* 0x0000007e18007804 */ /* 0x000fe20000000000 */
[----:B------:R-:W-:-:S08]  /*02c0*/  IMAD.WIDE.U32 R10, R11, 0x4, R8 ;  /* 0x000000040b0a7825 */ /* 0x000fd000078e0008 */
[----:B------:R-:W2:Y:S04]  /*02d0*/  @!P0 LDG.E R18, desc[UR4][R10.64] ;  /* 0x000000040a128981 */ /* 0x000ea8000c1e1900 */
[----:B------:R-:W3:Y:S04]  /*02e0*/  @!P0 LDG.E R20, desc[UR4][R10.64+0x10] ;  /* 0x000010040a148981 */ /* 0x000ee8000c1e1900 */
[----:B------:R-:W4:Y:S04]  /*02f0*/  @P1 LDG.E R22, desc[UR4][R10.64+0x14] ;  /* 0x000014040a161981 */ /* 0x000f28000c1e1900 */
[----:B------:R-:W4:Y:S04]  /*0300*/  @P2 LDG.E R26, desc[UR4][R10.64+0x28] ;  /* 0x000028040a1a2981 */ /* 0x000f28000c1e1900 */
[----:B------:R-:W4:Y:S04]  /*0310*/  @!P0 LDG.E R21, desc[UR4][R10.64+0x4] ;  /* 0x000004040a158981 */ /* 0x000f28000c1e1900 */
[----:B------:R-:W4:Y:S04]  /*0320*/  @!P0 LDG.E R23, desc[UR4][R10.64+0xc] ;  /* 0x00000c040a178981 */ /* 0x000f28000c1e1900 */
[----:B------:R-:W4:Y:S04]  /*0330*/  @P1 LDG.E R25, desc[UR4][R10.64+0x18] ;  /* 0x000018040a191981 */ /* 0x000f28000c1e1900 */
[----:B------:R-:W4:Y:S04]  /*0340*/  @P3 LDG.E R28, desc[UR4][R10.64+0x3c] ;  /* 0x00003c040a1c3981 */ /* 0x000f28000c1e1900 */
[----:B------:R-:W4:Y:S01]  /*0350*/  @P6 LDG.E R27, desc[UR4][R10.64+0x7c] ;  /* 0x00007c040a1b6981 */ /* 0x000f22000c1e1900 */
[----:B--2---:R-:W-:-:S03]  /*0360*/  @!P0 LOP3.LUT R15, R15, R18, RZ, 0x3c, !PT ;  /* 0x000000120f0f8212 */ /* 0x004fc600078e3cff */
[----:B------:R-:W2:Y:S01]  /*0370*/  @!P0 LDG.E R18, desc[UR4][R10.64+0x8] ;  /* 0x000008040a128981 */ /* 0x000ea2000c1e1900 */
[----:B---3--:R-:W-:-:S03]  /*0380*/  @!P0 LOP3.LUT R3, R3, R20, RZ, 0x3c, !PT ;  /* 0x0000001403038212 */ /* 0x008fc600078e3cff */
[----:B------:R-:W3:Y:S01]  /*0390*/  @P1 LDG.E R20, desc[UR4][R10.64+0x24] ;  /* 0x000024040a141981 */ /* 0x000ee2000c1e1900 */
[----:B----4-:R-:W-:-:S03]  /*03a0*/  @P1 LOP3.LUT R15, R15, R22, RZ, 0x3c, !PT ;  /* 0x000000160f0f1212 */ /* 0x010fc600078e3cff */
[----:B------:R-:W4:Y:S01]  /*03b0*/  @P2 LDG.E R22, desc[UR4][R10.64+0x38] ;  /* 0x000038040a162981 */ /* 0x000f22000c1e1900 */
[----:B------:R-:W-:-:S03]  /*03c0*/  @P2 LOP3.LUT R15, R15, R26, RZ, 0x3c, !PT ;  /* 0x0000001a0f0f2212 */ /* 0x000fc600078e3cff */
[----:B------:R-:W4:Y:S01]  /*03d0*/  @P4 LDG.E R26, desc[UR4][R10.64+0x50] ;  /* 0x000050040a1a4981 */ /* 0x000f22000c1e1900 */
[----:B------:R-:W-:-:S03]  /*03e0*/  @!P0 LOP3.LUT R4, R4, R21, RZ, 0x3c, !PT ;  /* 0x0000001504048212 */ /* 0x000fc600078e3cff */
[----:B------:R-:W4:Y:S01]  /*03f0*/  @P1 LDG.E R21, desc[UR4][R10.64+0x20] ;  /* 0x000020040a151981 */ /* 0x000f22000c1e1900 */
[----:B------:R-:W-:-:S03]  /*0400*/  @!P0 LOP3.LUT R2, R2, R23, RZ, 0x3c, !PT ;  /* 0x0000001702028212 */ /* 0x000fc600078e3cff */
[----:B------:R-:W4:Y:S01]  /*0410*/  @P2 LDG.E R23, desc[UR4][R10.64+0x2c] ;  /* 0x00002c040a172981 */ /* 0x000f22000c1e1900 */
[----:B------:R-:W-:-:S03]  /*0420*/  @P1 LOP3.LUT R4, R4, R25, RZ, 0x3c, !PT ;  /* 0x0000001904041212 */ /* 0x000fc600078e3cff */
[----:B------:R-:W4:Y:S01]  /*0430*/  @P2 LDG.E R25, desc[UR4][R10.64+0x34] ;  /* 0x000034040a192981 */ /* 0x000f22000c1e1900 */
[----:B--2---:R-:W-:-:S03]  /*0440*/  @!P0 LOP3.LUT R5, R5, R18, RZ, 0x3c, !PT ;  /* 0x0000001205058212 */ /* 0x004fc600078e3cff */
[----:B------:R-:W2:Y:S01]  /*0450*/  @P1 LDG.E R18, desc[UR4][R10.64+0x1c] ;  /* 0x00001c040a121981 */ /* 0x000ea2000c1e1900 */
[----:B---3--:R-:W-:-:S03]  /*0460*/  @P1 LOP3.LUT R3, R3, R20, RZ, 0x3c, !PT ;  /* 0x0000001403031212 */ /* 0x008fc600078e3cff */
[----:B------:R-:W3:Y:S01]  /*0470*/  @P2 LDG.E R20, desc[UR4][R10.64+0x30] ;  /* 0x000030040a142981 */ /* 0x000ee2000c1e1900 */
[----:B----4-:R-:W-:-:S03]  /*0480*/  @P2 LOP3.LUT R3, R3, R22, RZ, 0x3c, !PT ;  /* 0x0000001603032212 */ /* 0x010fc600078e3cff */
[----:B------:R-:W4:Y:S01]  /*0490*/  @P3 LDG.E R22, desc[UR4][R10.64+0x4c] ;  /* 0x00004c040a163981 */ /* 0x000f22000c1e1900 */
[----:B------:R-:W-:-:S04]  /*04a0*/  @P3 LOP3.LUT R15, R15, R28, RZ, 0x3c, !PT ;  /* 0x0000001c0f0f3212 */ /* 0x000fc800078e3cff */
[----:B------:R-:W-:Y:S02]  /*04b0*/  @P4 LOP3.LUT R15, R15, R26, RZ, 0x3c, !PT ;  /* 0x0000001a0f0f4212 */ /* 0x000fe400078e3cff */
[----:B------:R-:W-:Y:S01]  /*04c0*/  @P1 LOP3.LUT R2, R2, R21, RZ, 0x3c, !PT ;  /* 0x0000001502021212 */ /* 0x000fe200078e3cff */
[----:B------:R-:W4:Y:S04]  /*04d0*/  @P5 LDG.E R26, desc[UR4][R10.64+0x64] ;  /* 0x000064040a1a5981 */ /* 0x000f28000c1e1900 */
[----:B------:R-:W4:Y:S01]  /*04e0*/  @P3 LDG.E R21, desc[UR4][R10.64+0x40] ;  /* 0x000040040a153981 */ /* 0x000f22000c1e1900 */
[----:B------:R-:W-:Y:S02]  /*04f0*/  @P2 LOP3.LUT R4, R4, R23, RZ, 0x3c, !PT ;  /* 0x0000001704042212 */ /* 0x000fe400078e3cff */
[----:B------:R-:W-:Y:S01]  /*0500*/  @P2 LOP3.LUT R2, R2, R25, RZ, 0x3c, !PT ;  /* 0x0000001902022212 */ /* 0x000fe200078e3cff */
[----:B------:R-:W4:Y:S04]  /*0510*/  @P3 LDG.E R23, desc[UR4][R10.64+0x48] ;  /* 0x000048040a173981 */ /* 0x000f28000c1e1900 */
[----:B------:R-:W4:Y:S01]  /*0520*/  @P4 LDG.E R25, desc[UR4][R10.64+0x54] ;  /* 0x000054040a194981 */ /* 0x000f22000c1e1900 */
[----:B--2---:R-:W-:-:S03]  /*0530*/  @P1 LOP3.LUT R5, R5, R18, RZ, 0x3c, !PT ;  /* 0x0000001205051212 */ /* 0x004fc600078e3cff */
[----:B------:R-:W2:Y:S01]  /*0540*/  @P3 LDG.E R18, desc[UR4][R10.64+0x44] ;  /* 0x000044040a123981 */ /* 0x000ea2000c1e1900 */
[----:B---3--:R-:W-:-:S03]  /*0550*/  @P2 LOP3.LUT R5, R5, R20, RZ, 0x3c, !PT ;  /* 0x0000001405052212 */ /* 0x008fc600078e3cff */
[----:B------:R-:W3:Y:S01]  /*0560*/  @P4 LDG.E R20, desc[UR4][R10.64+0x58] ;  /* 0x000058040a144981 */ /* 0x000ee2000c1e1900 */
[----:B----4-:R-:W-:-:S03]  /*0570*/  @P3 LOP3.LUT R3, R3, R22, RZ, 0x3c, !PT ;  /* 0x0000001603033212 */ /* 0x010fc600078e3cff */
[----:B------:R-:W4:Y:S01]  /*0580*/  @P4 LDG.E R22, desc[UR4][R10.64+0x60] ;  /* 0x000060040a164981 */ /* 0x000f22000c1e1900 */
[----:B------:R-:W-:Y:S02]  /*0590*/  LOP3.LUT P0, RZ, R24, 0x80, RZ, 0xc0, !PT ;  /* 0x0000008018ff7812 */ /* 0x000fe4000780c0ff */
[----:B------:R-:W-:Y:S02]  /*05a0*/  @P5 LOP3.LUT R15, R15, R26, RZ, 0x3c, !PT ;  /* 0x0000001a0f0f5212 */ /* 0x000fe400078e3cff */
[----:B------:R-:W4:Y:S01]  /*05b0*/  @P6 LDG.E R26, desc[UR4][R10.64+0x78] ;  /* 0x000078040a1a6981 */ /* 0x000f22000c1e1900 */
[----:B------:R-:W-:-:S03]  /*05c0*/  @P3 LOP3.LUT R4, R4, R21, RZ, 0x3c, !PT ;  /* 0x0000001504043212 */ /* 0x000fc600078e3cff */
[----:B------:R-:W4:Y:S01]  /*05d0*/  @P4 LDG.E R21, desc[UR4][R10.64+0x5c] ;  /* 0x00005c040a154981 */ /* 0x000f22000c1e1900 */
[----:B------:R-:W-:-:S03]  /*05e0*/  @P3 LOP3.LUT R2, R2, R23, RZ, 0x3c, !PT ;  /* 0x0000001702023212 */ /* 0x000fc600078e3cff */
[----:B------:R-:W4:Y:S01]  /*05f0*/  @P5 LDG.E R23, desc[UR4][R10.64+0x68] ;  /* 0x000068040a175981 */ /* 0x000f22000c1e1900 */
[----:B------:R-:W-:-:S03]  /*0600*/  @P4 LOP3.LUT R4, R4, R25, RZ, 0x3c, !PT ;  /* 0x0000001904044212 */ /* 0x000fc600078e3cff */
[----:B------:R-:W4:Y:S01]  /*0610*/  @P5 LDG.E R25, desc[UR4][R10.64+0x70] ;  /* 0x000070040a195981 */ /* 0x000f22000c1e1900 */
[----:B--2---:R-:W-:-:S03]  /*0620*/  @P3 LOP3.LUT R5, R5, R18, RZ, 0x3c, !PT ;  /* 0x0000001205053212 */ /* 0x004fc600078e3cff */
[----:B------:R-:W2:Y:S01]  /*0630*/  @P5 LDG.E R18, desc[UR4][R10.64+0x6c] ;  /* 0x00006c040a125981 */ /* 0x000ea2000c1e1900 */
[----:B---3--:R-:W-:-:S03]  /*0640*/  @P4 LOP3.LUT R5, R5, R20, RZ, 0x3c, !PT ;  /* 0x0000001405054212 */ /* 0x008fc600078e3cff */
[----:B------:R-:W3:Y:S01]  /*0650*/  @P5 LDG.E R20, desc[UR4][R10.64+0x74] ;  /* 0x000074040a145981 */ /* 0x000ee2000c1e1900 */
[----:B----4-:R-:W-:-:S03]  /*0660*/  @P4 LOP3.LUT R3, R3, R22, RZ, 0x3c, !PT ;  /* 0x0000001603034212 */ /* 0x010fc600078e3cff */
[----:B------:R-:W4:Y:S01]  /*0670*/  @P0 LDG.E R22, desc[UR4][R10.64+0x8c] ;  /* 0x00008c040a160981 */ /* 0x000f22000c1e1900 */
[----:B------:R-:W-:-:S03]  /*0680*/  @P6 LOP3.LUT R15, R15, R26, RZ, 0x3c, !PT ;  /* 0x0000001a0f0f6212 */ /* 0x000fc600078e3cff */
        /* <DEDUP_REMOVED lines=13> */
[----:B------:R-:W-:Y:S02]  /*0760*/  @P6 LOP3.LUT R4, R4, R27, RZ, 0x3c, !PT ;  /* 0x0000001b04046212 */ /* 0x000fe400078e3cff */
[----:B------:R-:W-:Y:S02]  /*0770*/  @P6 LOP3.LUT R2, R2, R21, RZ, 0x3c, !PT ;  /* 0x0000001502026212 */ /* 0x000fe400078e3cff */
[----:B------:R-:W-:Y:S02]  /*0780*/  @P0 LOP3.LUT R4, R4, R23, RZ, 0x3c, !PT ;  /* 0x0000001704040212 */ /* 0x000fe400078e3cff */
[----:B------:R-:W-:Y:S02]  /*0790*/  @P0 LOP3.LUT R2, R2, R25, RZ, 0x3c, !PT ;  /* 0x0000001902020212 */ /* 0x000fe400078e3cff */
[----:B--2---:R-:W-:Y:S02]  /*07a0*/  @P6 LOP3.LUT R5, R5, R18, RZ, 0x3c, !PT ;  /* 0x0000001205056212 */ /* 0x004fe400078e3cff */
[----:B---3--:R-:W-:-:S02]  /*07b0*/  @P6 LOP3.LUT R3, R3, R20, RZ, 0x3c, !PT ;  /* 0x0000001403036212 */ /* 0x008fc400078e3cff */
[----:B----4-:R-:W-:Y:S02]  /*07c0*/  @P0 LOP3.LUT R5, R5, R22, RZ, 0x3c, !PT ;  /* 0x0000001605050212 */ /* 0x010fe400078e3cff */
[----:B------:R-:W-:Y:S02]  /*07d0*/  @P0 LOP3.LUT R3, R3, R26, RZ, 0x3c, !PT ;  /* 0x0000001a03030212 */ /* 0x000fe400078e3cff */
[----:B------:R-:W-:-:S13]  /*07e0*/  R2P PR, R24.B1, 0x7f ;  /* 0x0000007f18007804 */ /* 0x000fda0000001000 */
[----:B------:R-:W2:Y:S04]  /*07f0*/  @P0 LDG.E R18, desc[UR4][R10.64+0xa0] ;  /* 0x0000a0040a120981 */ /* 0x000ea8000c1e1900 */
[----:B------:R-:W3:Y:S04]  /*0800*/  @P1 LDG.E R22, desc[UR4][R10.64+0xb4] ;  /* 0x0000b4040a161981 */ /* 0x000ee8000c1e1900 */
[----:B------:R-:W4:Y:S04]  /*0810*/  @P2 LDG.E R26, desc[UR4][R10.64+0xc8] ;  /* 0x0000c8040a1a2981 */ /* 0x000f28000c1e1900 */
[----:B------:R-:W4:Y:S04]  /*0820*/  @P3 LDG.E R28, desc[UR4][R10.64+0xdc] ;  /* 0x0000dc040a1c3981 */ /* 0x000f28000c1e1900 */
[----:B------:R-:W4:Y:S04]  /*0830*/  @P0 LDG.E R23, desc[UR4][R10.64+0xa4] ;  /* 0x0000a4040a170981 */ /* 0x000f28000c1e1900 */
[----:B------:R-:W4:Y:S04]  /*0840*/  @P0 LDG.E R20, desc[UR4][R10.64+0xa8] ;  /* 0x0000a8040a140981 */ /* 0x000f28000c1e1900 */
[----:B------:R-:W4:Y:S04]  /*0850*/  @P4 LDG.E R25, desc[UR4][R10.64+0xf0] ;  /* 0x0000f0040a194981 */ /* 0x000f28000c1e1900 */
        /* <DEDUP_REMOVED lines=21> */
[----:B------:R-:W-:Y:S02]  /*09b0*/  LOP3.LUT P0, RZ, R24, 0x8000, RZ, 0xc0, !PT ;  /* 0x0000800018ff7812 */ /* 0x000fe4000780c0ff */
[----:B----4-:R-:W-:Y:S01]  /*09c0*/  @P5 LOP3.LUT R15, R15, R26, RZ, 0x3c, !PT ;  /* 0x0000001a0f0f5212 */ /* 0x010fe200078e3cff */
[----:B------:R-:W4:Y:S04]  /*09d0*/  @P3 LDG.E R24, desc[UR4][R10.64+0xe4] ;  /* 0x0000e4040a183981 */ /* 0x000f28000c1e1900 */
[----:B------:R-:W2:Y:S01]  /*09e0*/  @P6 LDG.E R26, desc[UR4][R10.64+0x118] ;  /* 0x000118040a1a6981 */ /* 0x000ea2000c1e1900 */
        /* <DEDUP_REMOVED lines=8> */
[----:B---3--:R-:W-:-:S03]  /*0a70*/  @P2 LOP3.LUT R3, R3, R22, RZ, 0x3c, !PT ;  /* 0x0000001603032212 */ /* 0x008fc600078e3cff */
[----:B------:R-:W3:Y:S01]  /*0a80*/  @P4 LDG.E R22, desc[UR4][R10.64+0x100] ;  /* 0x000100040a164981 */ /* 0x000ee2000c1e1900 */
[----:B--2---:R-:W-:-:S03]  /*0a90*/  @P6 LOP3.LUT R15, R15, R26, RZ, 0x3c, !PT ;  /* 0x0000001a0f0f6212 */ /* 0x004fc600078e3cff */
[----:B------:R-:W2:Y:S01]  /*0aa0*/  @P0 LDG.E R26, desc[UR4][R10.64+0x12c] ;  /* 0x00012c040a1a0981 */ /* 0x000ea2000c1e1900 */
[----:B----4-:R-:W-:-:S03]  /*0ab0*/  @P2 LOP3.LUT R2, R2, R23, RZ, 0x3c, !PT ;  /* 0x0000001702022212 */ /* 0x010fc600078e3cff */
[----:B------:R-:W4:Y:S01]  /*0ac0*/  @P4 LDG.E R23, desc[UR4][R10.64+0xfc] ;  /* 0x0000fc040a174981 */ /* 0x000f22000c1e1900 */
[----:B------:R-:W-:-:S03]  /*0ad0*/  @P2 LOP3.LUT R5, R5, R20, RZ, 0x3c, !PT ;  /* 0x0000001405052212 */ /* 0x000fc600078e3cff */
[----:B------:R-:W4:Y:S01]  /*0ae0*/  @P4 LDG.E R20, desc[UR4][R10.64+0xf8] ;  /* 0x0000f8040a144981 */ /* 0x000f22000c1e1900 */
[----:B------:R-:W-:Y:S02]  /*0af0*/  @P3 LOP3.LUT R2, R2, R27, RZ, 0x3c, !PT ;  /* 0x0000001b02023212 */ /* 0x000fe400078e3cff */
[----:B------:R-:W-:Y:S01]  /*0b00*/  @P3 LOP3.LUT R4, R4, R25, RZ, 0x3c, !PT ;  /* 0x0000001904043212 */ /* 0x000fe200078e3cff */
[----:B------:R-:W4:Y:S01]  /*0b10*/  @P5 LDG.E R27, desc[UR4][R10.64+0x110] ;  /* 0x000110040a1b5981 */ /* 0x000f22000c1e1900 */
[----:B------:R-:W-:-:S03]  /*0b20*/  @P3 LOP3.LUT R5, R5, R24, RZ, 0x3c, !PT ;  /* 0x0000001805053212 */ /* 0x000fc600078e3cff */
[----:B------:R-:W4:Y:S04]  /*0b30*/  @P5 LDG.E R25, desc[UR4][R10.64+0x108] ;  /* 0x000108040a195981 */ /* 0x000f28000c1e1900 */
        /* <DEDUP_REMOVED lines=19> */
[----:B------:R-:W-:-:S05]  /*0c70*/  VIADD R19, R19, 0x10 ;  /* 0x0000001013137836 */ /* 0x000fca0000000000 */
[----:B------:R-:W-:Y:S02]  /*0c80*/  ISETP.NE.AND P1, PT, R19, 0x20, PT ;  /* 0x000000201300780c */ /* 0x000fe40003f25270 */
[----:B------:R-:W-:Y:S02]  /*0c90*/  @P5 LOP3.LUT R3, R3, R18, RZ, 0x3c, !PT ;  /* 0x0000001203035212 */ /* 0x000fe400078e3cff */
[----:B------:R-:W-:Y:S02]  /*0ca0*/  @P6 LOP3.LUT R4, R4, R21, RZ, 0x3c, !PT ;  /* 0x0000001504046212 */ /* 0x000fe400078e3cff */
[----:B---3--:R-:W-:-:S04]  /*0cb0*/  @P6 LOP3.LUT R3, R3, R22, RZ, 0x3c, !PT ;  /* 0x0000001603036212 */ /* 0x008fc800078e3cff */
[----:B--2---:R-:W-:Y:S02]  /*0cc0*/  @P0 LOP3.LUT R3, R3, R26, RZ, 0x3c, !PT ;  /* 0x0000001a03030212 */ /* 0x004fe400078e3cff */
[----:B----4-:R-:W-:Y:S02]  /*0cd0*/  @P6 LOP3.LUT R2, R2, R23, RZ, 0x3c, !PT ;  /* 0x0000001702026212 */ /* 0x010fe400078e3cff */
[----:B------:R-:W-:Y:S02]  /*0ce0*/  @P6 LOP3.LUT R5, R5, R20, RZ, 0x3c, !PT ;  /* 0x0000001405056212 */ /* 0x000fe400078e3cff */
[----:B------:R-:W-:Y:S02]  /*0cf0*/  @P0 LOP3.LUT R2, R2, R27, RZ, 0x3c, !PT ;  /* 0x0000001b02020212 */ /* 0x000fe400078e3cff */
[----:B------:R-:W-:Y:S02]  /*0d00*/  @P0 LOP3.LUT R4, R4, R25, RZ, 0x3c, !PT ;  /* 0x0000001904040212 */ /* 0x000fe400078e3cff */
[----:B------:R-:W-:Y:S01]  /*0d10*/  @P0 LOP3.LUT R5, R5, R24, RZ, 0x3c, !PT ;  /* 0x0000001805050212 */ /* 0x000fe200078e3cff */
[----:B------:R-:W-:Y:S06]  /*0d20*/  @P1 BRA `(.L_x_8) ;  /* 0xfffffff400481947 */ /* 0x000fec000383ffff */
[----:B------:R-:W-:-:S05]  /*0d30*/  VIADD R17, R17, 0x1 ;  /* 0x0000000111117836 */ /* 0x000fca0000000000 */
[----:B------:R-:W-:-:S13]  /*0d40*/  ISETP.NE.AND P0, PT, R17, 0x5, PT ;  /* 0x000000051100780c */ /* 0x000fda0003f05270 */
[----:B------:R-:W-:Y:S05]  /*0d50*/  @P0 BRA `(.L_x_9) ;  /* 0xfffffff400300947 */ /* 0x000fea000383ffff */
[----:B------:R0:W-:Y:S01]  /*0d60*/  STG.E.64 desc[UR4][R6.64+0x8], R4 ;  /* 0x0000080406007986 */ /* 0x0001e2000c101b04 */
[----:B------:R-:W-:Y:S01]  /*0d70*/  VIADD R14, R14, 0x1 ;  /* 0x000000010e0e7836 */ /* 0x000fe20000000000 */
[----:B------:R-:W-:Y:S02]  /*0d80*/  LOP3.LUT R11, R13, 0x3, RZ, 0xc0, !PT ;  /* 0x000000030d0b7812 */ /* 0x000fe400078ec0ff */
[----:B------:R0:W-:Y:S02]  /*0d90*/  STG.E.64 desc[UR4][R6.64+0x10], R2 ;  /* 0x0000100206007986 */ /* 0x0001e4000c101b04 */
[----:B------:R-:W-:Y:S02]  /*0da0*/  ISETP.GE.U32.AND P0, PT, R14, R11, PT ;  /* 0x0000000b0e00720c */ /* 0x000fe40003f06070 */
[----:B------:R0:W-:Y:S11]  /*0db0*/  STG.E desc[UR4][R6.64+0x4], R15 ;  /* 0x0000040f06007986 */ /* 0x0001f6000c101904 */
[----:B------:R-:W-:Y:S05]  /*0dc0*/  @!P0 BRA `(.L_x_10) ;  /* 0xfffffff400048947 */ /* 0x000fea000383ffff */
.L_x_7:
[----:B------:R-:W-:Y:S05]  /*0dd0*/  BSYNC.RECONVERGENT B1 ;  /* 0x0000000000017941 */ /* 0x000fea0003800200 */
.L_x_6:
[C---:B------:R-:W-:Y:S01]  /*0de0*/  ISETP.GT.U32.AND P0, PT, R13.reuse, 0x3, PT ;  /* 0x000000030d00780c */ /* 0x040fe20003f04070 */
[----:B------:R-:W-:Y:S01]  /*0df0*/  VIADD R12, R12, 0x1 ;  /* 0x000000010c0c7836 */ /* 0x000fe20000000000 */
[--C-:B------:R-:W-:Y:S02]  /*0e00*/  SHF.R.U64 R13, R13, 0x2, R0.reuse ;  /* 0x000000020d0d7819 */ /* 0x100fe40000001200 */
[----:B------:R-:W-:Y:S02]  /*0e10*/  ISETP.GT.U32.AND.EX P0, PT, R0, RZ, PT, P0 ;  /* 0x000000ff0000720c */ /* 0x000fe40003f04100 */
[----:B------:R-:W-:-:S11]  /*0e20*/  SHF.R.U32.HI R0, RZ, 0x2, R0 ;  /* 0x00000002ff007819 */ /* 0x000fd60000011600 */
[----:B------:R-:W-:Y:S05]  /*0e30*/  @P0 BRA `(.L_x_11) ;  /* 0xfffffff000c80947 */ /* 0x000fea000383ffff */
.L_x_5:
[----:B------:R-:W-:Y:S05]  /*0e40*/  BSYNC.RECONVERGENT B0 ;  /* 0x0000000000007941 */ /* 0x000fea0003800200 */
.L_x_4:
[----:B------:R-:W-:Y:S04]  /*0e50*/  STG.E.64 desc[UR4][R6.64+0x18], RZ ;  /* 0x000018ff06007986 */ /* 0x000fe8000c101b04 */
[----:B------:R-:W-:Y:S04]  /*0e60*/  STG.E desc[UR4][R6.64+0x20], RZ ;  /* 0x000020ff06007986 */ /* 0x000fe8000c101904 */
[----:B------:R-:W-:Y:S01]  /*0e70*/  STG.E.64 desc[UR4][R6.64+0x28], RZ ;  /* 0x000028ff06007986 */ /* 0x000fe2000c101b04 */
[----:B------:R-:W-:Y:S05]  /*0e80*/  EXIT ;  /* 0x000000000000794d */ /* 0x000fea0003800000 */
.L_x_12:
        /* <DEDUP_REMOVED lines=15> */
.L_x_87:


//--------------------- .text._Z21aproxMonteCarloKerneliPf --------------------------
	.section	.text._Z21aproxMonteCarloKerneliPf,"ax",@progbits
	.align	128
        .global         _Z21aproxMonteCarloKerneliPf
        .type           _Z21aproxMonteCarloKerneliPf,@function
        .size           _Z21aproxMonteCarloKerneliPf,(.L_x_85 - _Z21aproxMonteCarloKerneliPf)
        .other          _Z21aproxMonteCarloKerneliPf,@"STO_CUDA_ENTRY STV_DEFAULT"
_Z21aproxMonteCarloKerneliPf:
.text._Z21aproxMonteCarloKerneliPf:
[----:B------:R-:W0:Y:S01]  /*0000*/  LDC R1, c[0x0][0x37c] ;  /* 0x0000df00ff017b82 */ /* 0x000e220000000800 */
[----:B------:R-:W1:Y:S01]  /*0010*/  LDCU UR4, c[0x0][0x380] ;  /* 0x00007000ff0477ac */ /* 0x000e620008000800 */
[----:B0-----:R-:W-:Y:S02]  /*0020*/  VIADD R1, R1, 0xfffffff0 ;  /* 0xfffffff001017836 */ /* 0x001fe40000000000 */
[----:B------:R-:W-:Y:S01]  /*0030*/  IMAD.MOV.U32 R23, RZ, RZ, RZ ;  /* 0x000000ffff177224 */ /* 0x000fe200078e00ff */
[----:B------:R-:W0:Y:S01]  /*0040*/  LDCU UR5, c[0x0][0x2f8] ;  /* 0x00005f00ff0577ac */ /* 0x000e220008000800 */
[----:B------:R-:W2:Y:S01]  /*0050*/  LDCU UR6, c[0x0][0x2fc] ;  /* 0x00005f80ff0677ac */ /* 0x000ea20008000800 */
[----:B-1----:R-:W-:Y:S01]  /*0060*/  UISETP.GE.AND UP0, UPT, UR4, 0x1, UPT ;  /* 0x000000010400788c */ /* 0x002fe2000bf06270 */
[----:B0-----:R-:W-:-:S05]  /*0070*/  IADD3 R2, P0, PT, R1, UR5, RZ ;  /* 0x0000000501027c10 */ /* 0x001fca000ff1e0ff */
[----:B--2---:R-:W-:-:S03]  /*0080*/  IMAD.X R18, RZ, RZ, UR6, P0 ;  /* 0x00000006ff127e24 */ /* 0x004fc600080e06ff */
[----:B------:R-:W-:Y:S05]  /*0090*/  BRA.U !UP0, `(.L_x_13) ;  /* 0x0000001508007547 */ /* 0x000fea000b800000 */
[----:B------:R-:W-:Y:S01]  /*00a0*/  UISETP.GE.U32.AND UP0, UPT, UR4, 0x8, UPT ;  /* 0x000000080400788c */ /* 0x000fe2000bf06070 */
[----:B------:R-:W-:Y:S01]  /*00b0*/  CS2R R22, SRZ ;  /* 0x0000000000167805 */ /* 0x000fe2000001ff00 */
[----:B------:R-:W0:Y:S01]  /*00c0*/  LDCU.64 UR36, c[0x0][0x358] ;  /* 0x00006b00ff2477ac */ /* 0x000e220008000a00 */
[----:B------:R-:W-:-:S06]  /*00d0*/  ULOP3.LUT UR38, UR4, 0x7, URZ, 0xc0, !UPT ;  /* 0x0000000704267892 */ /* 0x000fcc000f8ec0ff */
[----:B------:R-:W-:Y:S06]  /*00e0*/  BRA.U !UP0, `(.L_x_14) ;  /* 0x0000000908a87547 */ /* 0x000fec000b800000 */
[----:B------:R-:W-:Y:S01]  /*00f0*/  ULOP3.LUT UR4, UR4, 0x7ffffff8, URZ, 0xc0, !UPT ;  /* 0x7ffffff804047892 */ /* 0x000fe2000f8ec0ff */
[----:B------:R-:W-:Y:S01]  /*0100*/  BSSY.RECONVERGENT B7, `(.L_x_14) ;  /* 0x00000a8000077945 */ /* 0x000fe20003800200 */
[----:B------:R-:W-:Y:S02]  /*0110*/  IMAD.MOV.U32 R23, RZ, RZ, RZ ;  /* 0x000000ffff177224 */ /* 0x000fe400078e00ff */
[----:B------:R-:W-:Y:S02]  /*0120*/  IMAD.MOV.U32 R19, RZ, RZ, RZ ;  /* 0x000000ffff137224 */ /* 0x000fe400078e00ff */
[----:B------:R-:W-:-:S07]  /*0130*/  MOV R22, UR4 ;  /* 0x0000000400167c02 */ /* 0x000fce0008000f00 */
.L_x_47:
[----:B------:R-:W1:Y:S02]  /*0140*/  LDC.64 R16, c[0x0][0x388] ;  /* 0x0000e200ff107b82 */ /* 0x000e640000000a00 */
[----:B-1----:R-:W-:-:S05]  /*0150*/  IMAD.WIDE.U32 R16, R19, 0x4, R16 ;  /* 0x0000000413107825 */ /* 0x002fca00078e0010 */
[----:B0-----:R-:W2:Y:S01]  /*0160*/  LDG.E R8, desc[UR36][R16.64] ;  /* 0x0000002410087981 */ /* 0x001ea2000c1e1900 */
[----:B------:R-:W-:Y:S01]  /*0170*/  BSSY.RECONVERGENT B6, `(.L_x_15) ;  /* 0x0000011000067945 */ /* 0x000fe20003800200 */
[----:B--2---:R-:W-:-:S13]  /*0180*/  FSETP.NAN.AND P0, PT, |R8|, |R8|, PT ;  /* 0x400000080800720b */ /* 0x004fda0003f08200 */
[----:B------:R-:W-:Y:S05]  /*0190*/  @!P0 BRA `(.L_x_16) ;  /* 0x0000000000348947 */ /* 0x000fea0003800000 */
[----:B------:R-:W0:Y:S01]  /*01a0*/  F2F.F64.F32 R8, R8 ;  /* 0x0000000800087310 */ /* 0x000e220000201800 */
[----:B------:R-:W-:Y:S01]  /*01b0*/  MOV R0, 0x0 ;  /* 0x0000000000007802 */ /* 0x000fe20000000f00 */
[----:B------:R1:W-:Y:S01]  /*01c0*/  STL [R1], R19 ;  /* 0x0000001301007387 */ /* 0x0003e20000100800 */
[----:B------:R-:W2:Y:S01]  /*01d0*/  LDCU.64 UR4, c[0x4][0x48] ;  /* 0x01000900ff0477ac */ /* 0x000ea20008000a00 */
[----:B------:R-:W-:Y:S01]  /*01e0*/  IMAD.MOV.U32 R6, RZ, RZ, R2 ;  /* 0x000000ffff067224 */ /* 0x000fe200078e0002 */
[----:B------:R1:W3:Y:S01]  /*01f0*/  LDC.64 R10, c[0x4][R0] ;  /* 0x01000000000a7b82 */ /* 0x0002e20000000a00 */
[----:B------:R-:W-:Y:S01]  /*0200*/  IMAD.MOV.U32 R7, RZ, RZ, R18 ;  /* 0x000000ffff077224 */ /* 0x000fe200078e0012 */
[----:B0-----:R1:W-:Y:S01]  /*0210*/  STL.64 [R1+0x8], R8 ;  /* 0x0000080801007387 */ /* 0x0013e20000100a00 */
[----:B--2---:R-:W-:Y:S02]  /*0220*/  IMAD.U32 R4, RZ, RZ, UR4 ;  /* 0x00000004ff047e24 */ /* 0x004fe4000f8e00ff */
[----:B------:R-:W-:-:S07]  /*0230*/  IMAD.U32 R5, RZ, RZ, UR5 ;  /* 0x00000005ff057e24 */ /* 0x000fce000f8e00ff */
[----:B------:R-:W-:-:S07]  /*0240*/  LEPC R20, `(.L_x_17) ;  /* 0x000000001014794e */ /* 0x000fce0000000000 */
[----:B-1-3--:R-:W-:Y:S05]  /*0250*/  CALL.ABS.NOINC R10 ;  /* 0x000000000a007343 */ /* 0x00afea0003c00000 */
.L_x_17:
[----:B------:R-:W-:Y:S05]  /*0260*/  BRA `(.L_x_18) ;  /* 0x0000000000047947 */ /* 0x000fea0003800000 */
.L_x_16:
[----:B------:R-:W-:-:S07]  /*0270*/  FADD R23, R23, R8 ;  /* 0x0000000817177221 */ /* 0x000fce0000000000 */
.L_x_18:
[----:B------:R-:W-:Y:S05]  /*0280*/  BSYNC.RECONVERGENT B6 ;  /* 0x0000000000067941 */ /* 0x000fea0003800200 */
.L_x_15:
[----:B------:R-:W2:Y:S01]  /*0290*/  LDG.E R8, desc[UR36][R16.64+0x4] ;  /* 0x0000042410087981 */ /* 0x000ea2000c1e1900 */
[----:B------:R-:W-:Y:S01]  /*02a0*/  BSSY.RECONVERGENT B6, `(.L_x_19) ;  /* 0x0000012000067945 */ /* 0x000fe20003800200 */
[----:B--2---:R-:W-:-:S13]  /*02b0*/  FSETP.NAN.AND P0, PT, |R8|, |R8|, PT ;  /* 0x400000080800720b */ /* 0x004fda0003f08200 */
[----:B------:R-:W-:Y:S05]  /*02c0*/  @!P0 BRA `(.L_x_20) ;  /* 0x0000000000388947 */ /* 0x000fea0003800000 */
[----:B------:R-:W0:Y:S01]  /*02d0*/  F2F.F64.F32 R8, R8 ;  /* 0x0000000800087310 */ /* 0x000e220000201800 */
[----:B------:R-:W-:Y:S01]  /*02e0*/  IADD3 R0, PT, PT, R19, 0x1, RZ ;  /* 0x0000000113007810 */ /* 0x000fe20007ffe0ff */
[----:B------:R-:W1:Y:S01]  /*02f0*/  LDCU.64 UR4, c[0x4][0x48] ;  /* 0x01000900ff0477ac */ /* 0x000e620008000a00 */
[----:B------:R-:W-:Y:S01]  /*0300*/  MOV R3, 0x0 ;  /* 0x0000000000037802 */ /* 0x000fe20000000f00 */
[----:B------:R-:W-:Y:S02]  /*0310*/  IMAD.MOV.U32 R6, RZ, RZ, R2 ;  /* 0x000000ffff067224 */ /* 0x000fe400078e0002 */
[----:B------:R2:W-:Y:S01]  /*0320*/  STL [R1], R0 ;  /* 0x0000000001007387 */ /* 0x0005e20000100800 */
[----:B------:R2:W3:Y:S01]  /*0330*/  LDC.64 R10, c[0x4][R3] ;  /* 0x01000000030a7b82 */ /* 0x0004e20000000a00 */
[----:B------:R-:W-:Y:S02]  /*0340*/  IMAD.MOV.U32 R7, RZ, RZ, R18 ;  /* 0x000000ffff077224 */ /* 0x000fe400078e0012 */
[----:B0-----:R2:W-:Y:S01]  /*0350*/  STL.64 [R1+0x8], R8 ;  /* 0x0000080801007387 */ /* 0x0015e20000100a00 */
[----:B-1----:R-:W-:-:S02]  /*0360*/  IMAD.U32 R4, RZ, RZ, UR4 ;  /* 0x00000004ff047e24 */ /* 0x002fc4000f8e00ff */
[----:B------:R-:W-:-:S07]  /*0370*/  IMAD.U32 R5, RZ, RZ, UR5 ;  /* 0x00000005ff057e24 */ /* 0x000fce000f8e00ff */
[----:B------:R-:W-:-:S07]  /*0380*/  LEPC R20, `(.L_x_21) ;  /* 0x000000001014794e */ /* 0x000fce0000000000 */
[----:B--23--:R-:W-:Y:S05]  /*0390*/  CALL.ABS.NOINC R10 ;  /* 0x000000000a007343 */ /* 0x00cfea0003c00000 */
.L_x_21:
[----:B------:R-:W-:Y:S05]  /*03a0*/  BRA `(.L_x_22) ;  /* 0x0000000000047947 */ /* 0x000fea0003800000 */
.L_x_20:
[----:B------:R-:W-:-:S07]  /*03b0*/  FADD R23, R23, R8 ;  /* 0x0000000817177221 */ /* 0x000fce0000000000 */
.L_x_22:
[----:B------:R-:W-:Y:S05]  /*03c0*/  BSYNC.RECONVERGENT B6 ;  /* 0x0000000000067941 */ /* 0x000fea0003800200 */
.L_x_19:
        /* <DEDUP_REMOVED lines=17> */
.L_x_25:
[----:B------:R-:W-:Y:S05]  /*04e0*/  BRA `(.L_x_26) ;  /* 0x0000000000047947 */ /* 0x000fea0003800000 */
.L_x_24:
[----:B------:R-:W-:-:S07]  /*04f0*/  FADD R23, R23, R8 ;  /* 0x0000000817177221 */ /* 0x000fce0000000000 */
.L_x_26:
[----:B------:R-:W-:Y:S05]  /*0500*/  BSYNC.RECONVERGENT B6 ;  /* 0x0000000000067941 */ /* 0x000fea0003800200 */
.L_x_23:
        /* <DEDUP_REMOVED lines=17> */
.L_x_29:
[----:B------:R-:W-:Y:S05]  /*0620*/  BRA `(.L_x_30) ;  /* 0x0000000000047947 */ /* 0x000fea0003800000 */
.L_x_28:
[----:B------:R-:W-:-:S07]  /*0630*/  FADD R23, R23, R8 ;  /* 0x0000000817177221 */ /* 0x000fce0000000000 */
.L_x_30:
[----:B------:R-:W-:Y:S05]  /*0640*/  BSYNC.RECONVERGENT B6 ;  /* 0x0000000000067941 */ /* 0x000fea0003800200 */
.L_x_27:
        /* <DEDUP_REMOVED lines=17> */
.L_x_33:
[----:B------:R-:W-:Y:S05]  /*0760*/  BRA `(.L_x_34) ;  /* 0x0000000000047947 */ /* 0x000fea0003800000 */
.L_x_32:
[----:B------:R-:W-:-:S07]  /*0770*/  FADD R23, R23, R8 ;  /* 0x0000000817177221 */ /* 0x000fce0000000000 */
.L_x_34:
[----:B------:R-:W-:Y:S05]  /*0780*/  BSYNC.RECONVERGENT B6 ;  /* 0x0000000000067941 */ /* 0x000fea0003800200 */
.L_x_31:
        /* <DEDUP_REMOVED lines=17> */
.L_x_37:
[----:B------:R-:W-:Y:S05]  /*08a0*/  BRA `(.L_x_38) ;  /* 0x0000000000047947 */ /* 0x000fea0003800000 */
.L_x_36:
[----:B------:R-:W-:-:S07]  /*08b0*/  FADD R23, R23, R8 ;  /* 0x0000000817177221 */ /* 0x000fce0000000000 */
.L_x_38:
[----:B------:R-:W-:Y:S05]  /*08c0*/  BSYNC.RECONVERGENT B6 ;  /* 0x0000000000067941 */ /* 0x000fea0003800200 */
.L_x_35:
        /* <DEDUP_REMOVED lines=17> */
.L_x_41:
[----:B------:R-:W-:Y:S05]  /*09e0*/  BRA `(.L_x_42) ;  /* 0x0000000000047947 */ /* 0x000fea0003800000 */
.L_x_40:
[----:B------:R-:W-:-:S07]  /*09f0*/  FADD R23, R23, R8 ;  /* 0x0000000817177221 */ /* 0x000fce0000000000 */
.L_x_42:
[----:B------:R-:W-:Y:S05]  /*0a00*/  BSYNC.RECONVERGENT B6 ;  /* 0x0000000000067941 */ /* 0x000fea0003800200 */
.L_x_39:
        /* <DEDUP_REMOVED lines=17> */
.L_x_45:
[----:B------:R-:W-:Y:S05]  /*0b20*/  BRA `(.L_x_46) ;  /* 0x0000000000047947 */ /* 0x000fea0003800000 */
.L_x_44:
[----:B------:R-:W-:-:S07]  /*0b30*/  FADD R23, R23, R8 ;  /* 0x0000000817177221 */ /* 0x000fce0000000000 */
.L_x_46:
[----:B------:R-:W-:Y:S05]  /*0b40*/  BSYNC.RECONVERGENT B6 ;  /* 0x0000000000067941 */ /* 0x000fea0003800200 */
.L_x_43:
[----:B------:R-:W-:-:S04]  /*0b50*/  IADD3 R19, PT, PT, R19, 0x8, RZ ;  /* 0x0000000813137810 */ /* 0x000fc80007ffe0ff */
[----:B------:R-:W-:-:S13]  /*0b60*/  ISETP.NE.AND P0, PT, R19, R22, PT ;  /* 0x000000161300720c */ /* 0x000fda0003f05270 */
[----:B------:R-:W-:Y:S05]  /*0b70*/  @P0 BRA `(.L_x_47) ;  /* 0xfffffff400700947 */ /* 0x000fea000383ffff */
[----:B------:R-:W-:Y:S05]  /*0b80*/  BSYNC.RECONVERGENT B7 ;  /* 0x0000000000077941 */ /* 0x000fea0003800200 */
.L_x_14:
[----:B------:R-:W-:-:S09]  /*0b90*/  UISETP.NE.AND UP0, UPT, UR38, URZ, UPT ;  /* 0x000000ff2600728c */ /* 0x000fd2000bf05270 */
[----:B------:R-:W-:Y:S05]  /*0ba0*/  BRA.U !UP0, `(.L_x_13) ;  /* 0x00000009083c7547 */ /* 0x000fea000b800000 */
[----:B------:R-:W1:Y:S01]  /*0bb0*/  LDC R19, c[0x0][0x380] ;  /* 0x0000e000ff137b82 */ /* 0x000e620000000800 */
[----:B------:R-:W-:Y:S01]  /*0bc0*/  UISETP.GE.U32.AND UP0, UPT, UR38, 0x4, UPT ;  /* 0x000000042600788c */ /* 0x000fe2000bf06070 */
[----:B-1----:R-:W-:-:S08]  /*0bd0*/  LOP3.LUT R19, R19, 0x3, RZ, 0xc0, !PT ;  /* 0x0000000313137812 */ /* 0x002fd000078ec0ff */
[----:B------:R-:W-:Y:S05]  /*0be0*/  BRA.U !UP0, `(.L_x_48) ;  /* 0x0000000508287547 */ /* 0x000fea000b800000 */
[----:B------:R-:W1:Y:S02]  /*0bf0*/  LDC.64 R16, c[0x0][0x388] ;  /* 0x0000e200ff107b82 */ /* 0x000e640000000a00 */
[----:B-1----:R-:W-:-:S05]  /*0c00*/  IMAD.WIDE.U32 R16, R22, 0x4, R16 ;  /* 0x0000000416107825 */ /* 0x002fca00078e0010 */
[----:B0-----:R-:W2:Y:S02]  /*0c10*/  LDG.E R8, desc[UR36][R16.64] ;  /* 0x0000002410087981 */ /* 0x001ea4000c1e1900 */
        /* <DEDUP_REMOVED lines=14> */
.L_x_50:
[----:B------:R-:W-:Y:S05]  /*0d00*/  BRA `(.L_x_51) ;  /* 0x0000000000047947 */ /* 0x000fea0003800000 */
.L_x_49:
[----:B------:R-:W-:-:S07]  /*0d10*/  FADD R23, R23, R8 ;  /* 0x0000000817177221 */ /* 0x000fce0000000000 */
.L_x_51:
[----:B------:R-:W2:Y:S02]  /*0d20*/  LDG.E R8, desc[UR36][R16.64+0x4] ;  /* 0x0000042410087981 */ /* 0x000ea4000c1e1900 */
        /* <DEDUP_REMOVED lines=15> */
.L_x_53:
[----:B------:R-:W-:Y:S05]  /*0e20*/  BRA `(.L_x_54) ;  /* 0x0000000000047947 */ /* 0x000fea0003800000 */
.L_x_52:
[----:B------:R-:W-:-:S07]  /*0e30*/  FADD R23, R23, R8 ;  /* 0x0000000817177221 */ /* 0x000fce0000000000 */
.L_x_54:
        /* <DEDUP_REMOVED lines=16> */
.L_x_56:
[----:B------:R-:W-:Y:S05]  /*0f40*/  BRA `(.L_x_57) ;  /* 0x0000000000047947 */ /* 0x000fea0003800000 */
.L_x_55:
[----:B------:R-:W-:-:S07]  /*0f50*/  FADD R23, R23, R8 ;  /* 0x0000000817177221 */ /* 0x000fce0000000000 */
.L_x_57:
        /* <DEDUP_REMOVED lines=16> */
.L_x_59:
[----:B------:R-:W-:Y:S05]  /*1060*/  BRA `(.L_x_60) ;  /* 0x0000000000047947 */ /* 0x000fea0003800000 */
.L_x_58:
[----:B------:R-:W-:-:S07]  /*1070*/  FADD R23, R23, R8 ;  /* 0x0000000817177221 */ /* 0x000fce0000000000 */
.L_x_60:
[----:B------:R-:W-:-:S07]  /*1080*/  IADD3 R22, PT, PT, R22, 0x4, RZ ;  /* 0x0000000416167810 */ /* 0x000fce0007ffe0ff */
.L_x_48:
[----:B------:R-:W-:-:S13]  /*1090*/  ISETP.NE.AND P0, PT, R19, RZ, PT ;  /* 0x000000ff1300720c */ /* 0x000fda0003f05270 */
[----:B------:R-:W-:Y:S05]  /*10a0*/  @!P0 BRA `(.L_x_13) ;  /* 0x0000000000fc8947 */ /* 0x000fea0003800000 */
[----:B------:R-:W-:-:S13]  /*10b0*/  ISETP.NE.AND P0, PT, R19, 0x1, PT ;  /* 0x000000011300780c */ /* 0x000fda0003f05270 */
[----:B------:R-:W-:Y:S05]  /*10c0*/  @!P0 BRA `(.L_x_61) ;  /* 0x0000000000988947 */ /* 0x000fea0003800000 */
        /* <DEDUP_REMOVED lines=17> */
.L_x_63:
[----:B------:R-:W-:Y:S05]  /*11e0*/  BRA `(.L_x_64) ;  /* 0x0000000000047947 */ /* 0x000fea0003800000 */
.L_x_62:
[----:B------:R-:W-:-:S07]  /*11f0*/  FADD R23, R23, R8 ;  /* 0x0000000817177221 */ /* 0x000fce0000000000 */
.L_x_64:
        /* <DEDUP_REMOVED lines=16> */
.L_x_66:
[----:B------:R-:W-:Y:S05]  /*1300*/  BRA `(.L_x_67) ;  /* 0x0000000000047947 */ /* 0x000fea0003800000 */
.L_x_65:
[----:B------:R-:W-:-:S07]  /*1310*/  FADD R23, R23, R8 ;  /* 0x0000000817177221 */ /* 0x000fce0000000000 */
.L_x_67:
[----:B------:R-:W-:-:S07]  /*1320*/  IADD3 R22, PT, PT, R22, 0x2, RZ ;  /* 0x0000000216167810 */ /* 0x000fce0007ffe0ff */
.L_x_61:
[----:B------:R-:W1:Y:S02]  /*1330*/  LDCU UR4, c[0x0][0x380] ;  /* 0x00007000ff0477ac */ /* 0x000e640008000800 */
[----:B-1----:R-:W-:-:S04]  /*1340*/  ULOP3.LUT UR4, UR4, 0x1, URZ, 0xc0, !UPT ;  /* 0x0000000104047892 */ /* 0x002fc8000f8ec0ff */
[----:B------:R-:W-:-:S09]  /*1350*/  UISETP.NE.U32.AND UP0, UPT, UR4, 0x1, UPT ;  /* 0x000000010400788c */ /* 0x000fd2000bf05070 */
[----:B------:R-:W-:Y:S05]  /*1360*/  BRA.U UP0, `(.L_x_13) ;  /* 0x00000001004c7547 */ /* 0x000fea000b800000 */
[----:B------:R-:W1:Y:S02]  /*1370*/  LDC.64 R8, c[0x0][0x388] ;  /* 0x0000e200ff087b82 */ /* 0x000e640000000a00 */
[----:B-1----:R-:W-:-:S06]  /*1380*/  IMAD.WIDE.U32 R8, R22, 0x4, R8 ;  /* 0x0000000416087825 */ /* 0x002fcc00078e0008 */
        /* <DEDUP_REMOVED lines=15> */
.L_x_69:
[----:B------:R-:W-:Y:S05]  /*1480*/  BRA `(.L_x_13) ;  /* 0x0000000000047947 */ /* 0x000fea0003800000 */
.L_x_68:
[----:B------:R-:W-:-:S07]  /*1490*/  FADD R23, R23, R8 ;  /* 0x0000000817177221 */ /* 0x000fce0000000000 */
.L_x_13:
[----:B------:R-:W-:Y:S05]  /*14a0*/  WARPSYNC.ALL ;  /* 0x0000000000007948 */ /* 0x000fea0003800000 */
[----:B------:R-:W1:Y:S01]  /*14b0*/  LDCU UR4, c[0x0][0x380] ;  /* 0x00007000ff0477ac */ /* 0x000e620008000800 */
[----:B------:R-:W-:Y:S01]  /*14c0*/  BSSY.RECONVERGENT B0, `(.L_x_70) ;  /* 0x000000d000007945 */ /* 0x000fe20003800200 */
[----:B-1----:R-:W-:-:S04]  /*14d0*/  I2FP.F32.S32 R6, UR4 ;  /* 0x0000000400067c45 */ /* 0x002fc80008201400 */
[----:B------:R-:W1:Y:S01]  /*14e0*/  MUFU.RCP R3, R6 ;  /* 0x0000000600037308 */ /* 0x000e620000001000 */
[----:B------:R-:W-:Y:S07]  /*14f0*/  BAR.SYNC.DEFER_BLOCKING 0x0 ;  /* 0x0000000000007b1d */ /* 0x000fee0000010000 */
[----:B------:R-:W2:Y:S01]  /*1500*/  FCHK P0, R23, R6 ;  /* 0x0000000617007302 */ /* 0x000ea20000000000 */
[----:B-1----:R-:W-:-:S04]  /*1510*/  FFMA R0, -R6, R3, 1 ;  /* 0x3f80000006007423 */ /* 0x002fc80000000103 */
[----:B------:R-:W-:-:S04]  /*1520*/  FFMA R0, R3, R0, R3 ;  /* 0x0000000003007223 */ /* 0x000fc80000000003 */
[----:B------:R-:W-:-:S04]  /*1530*/  FFMA R3, R0, R23, RZ ;  /* 0x0000001700037223 */ /* 0x000fc800000000ff */
[----:B------:R-:W-:-:S04]  /*1540*/  FFMA R4, -R6, R3, R23 ;  /* 0x0000000306047223 */ /* 0x000fc80000000117 */
[----:B------:R-:W-:Y:S01]  /*1550*/  FFMA R0, R0, R4, R3 ;  /* 0x0000000400007223 */ /* 0x000fe20000000003 */
[----:B--2---:R-:W-:Y:S06]  /*1560*/  @!P0 BRA `(.L_x_71) ;  /* 0x0000000000088947 */ /* 0x004fec0003800000 */
[----:B------:R-:W-:-:S07]  /*1570*/  MOV R4, 0x1590 ;  /* 0x0000159000047802 */ /* 0x000fce0000000f00 */
[----:B0-----:R-:W-:Y:S05]  /*1580*/  CALL.REL.NOINC `($__internal_0_$__cuda_sm3x_div_rn_noftz_f32_slowpath) ;  /* 0x0000000000347944 */ /* 0x001fea0003c00000 */
.L_x_71:
[----:B0-----:R-:W-:Y:S05]  /*1590*/  BSYNC.RECONVERGENT B0 ;  /* 0x0000000000007941 */ /* 0x001fea0003800200 */
.L_x_70:
[----:B------:R-:W0:Y:S01]  /*15a0*/  F2F.F64.F32 R8, R0 ;  /* 0x0000000000087310 */ /* 0x000e220000201800 */
[----:B------:R-:W-:Y:S01]  /*15b0*/  MOV R3, 0x0 ;  /* 0x0000000000037802 */ /* 0x000fe20000000f00 */
[----:B------:R-:W1:Y:S01]  /*15c0*/  LDCU.64 UR4, c[0x4][0x50] ;  /* 0x01000a00ff0477ac */ /* 0x000e620008000a00 */
[----:B------:R-:W-:Y:S02]  /*15d0*/  IMAD.MOV.U32 R6, RZ, RZ, R2 ;  /* 0x000000ffff067224 */ /* 0x000fe400078e0002 */
[----:B------:R2:W3:Y:S01]  /*15e0*/  LDC.64 R10, c[0x4][R3] ;  /* 0x01000000030a7b82 */ /* 0x0004e20000000a00 */
[----:B------:R-:W-:Y:S01]  /*15f0*/  IMAD.MOV.U32 R7, RZ, RZ, R18 ;  /* 0x000000ffff077224 */ /* 0x000fe200078e0012 */
[----:B0-----:R2:W-:Y:S01]  /*1600*/  STL.64 [R1], R8 ;  /* 0x0000000801007387 */ /* 0x0015e20000100a00 */
[----:B-1----:R-:W-:Y:S01]  /*1610*/  MOV R4, UR4 ;  /* 0x0000000400047c02 */ /* 0x002fe20008000f00 */
[----:B------:R-:W-:-:S07]  /*1620*/  IMAD.U32 R5, RZ, RZ, UR5 ;  /* 0x00000005ff057e24 */ /* 0x000fce000f8e00ff */
[----:B------:R-:W-:-:S07]  /*1630*/  LEPC R20, `(.L_x_72) ;  /* 0x000000001014794e */ /* 0x000fce0000000000 */
[----:B--23--:R-:W-:Y:S05]  /*1640*/  CALL.ABS.NOINC R10 ;  /* 0x000000000a007343 */ /* 0x00cfea0003c00000 */
.L_x_72:
[----:B------:R-:W-:Y:S05]  /*1650*/  EXIT ;  /* 0x000000000000794d */ /* 0x000fea0003800000 */
        .weak           $__internal_0_$__cuda_sm3x_div_rn_noftz_f32_slowpath
        .type           $__internal_0_$__cuda_sm3x_div_rn_noftz_f32_slowpath,@function
        .size           $__internal_0_$__cuda_sm3x_div_rn_noftz_f32_slowpath,(.L_x_85 - $__internal_0_$__cuda_sm3x_div_rn_noftz_f32_slowpath)
$__internal_0_$__cuda_sm3x_div_rn_noftz_f32_slowpath:
[----:B------:R-:W-:Y:S01]  /*1660*/  SHF.R.U32.HI R3, RZ, 0x17, R6 ;  /* 0x00000017ff037819 */ /* 0x000fe20000011606 */
[----:B------:R-:W-:Y:S01]  /*1670*/  BSSY.RECONVERGENT B1, `(.L_x_73) ;  /* 0x0000063000017945 */ /* 0x000fe20003800200 */
[----:B------:R-:W-:Y:S02]  /*1680*/  SHF.R.U32.HI R0, RZ, 0x17, R23 ;  /* 0x00000017ff007819 */ /* 0x000fe40000011617 */
[----:B------:R-:W-:Y:S02]  /*1690*/  LOP3.LUT R3, R3, 0xff, RZ, 0xc0, !PT ;  /* 0x000000ff03037812 */ /* 0x000fe400078ec0ff */
[----:B------:R-:W-:-:S03]  /*16a0*/  LOP3.LUT R10, R0, 0xff, RZ, 0xc0, !PT ;  /* 0x000000ff000a7812 */ /* 0x000fc600078ec0ff */
[----:B------:R-:W-:Y:S01]  /*16b0*/  VIADD R7, R3, 0xffffffff ;  /* 0xffffffff03077836 */ /* 0x000fe20000000000 */
[----:B------:R-:W-:-:S04]  /*16c0*/  IADD3 R8, PT, PT, R10, -0x1, RZ ;  /* 0xffffffff0a087810 */ /* 0x000fc80007ffe0ff */
[----:B------:R-:W-:-:S04]  /*16d0*/  ISETP.GT.U32.AND P0, PT, R7, 0xfd, PT ;  /* 0x000000fd0700780c */ /* 0x000fc80003f04070 */
[----:B------:R-:W-:-:S13]  /*16e0*/  ISETP.GT.U32.OR P0, PT, R8, 0xfd, P0 ;  /* 0x000000fd0800780c */ /* 0x000fda0000704470 */
[----:B------:R-:W-:Y:S01]  /*16f0*/  @!P0 IMAD.MOV.U32 R5, RZ, RZ, RZ ;  /* 0x000000ffff058224 */ /* 0x000fe200078e00ff */
[----:B------:R-:W-:Y:S06]  /*1700*/  @!P0 BRA `(.L_x_74) ;  /* 0x0000000000608947 */ /* 0x000fec0003800000 */
[----:B------:R-:W-:Y:S01]  /*1710*/  FSETP.GTU.FTZ.AND P0, PT, |R23|, +INF , PT ;  /* 0x7f8000001700780b */ /* 0x000fe20003f1c200 */
[----:B------:R-:W-:Y:S01]  /*1720*/  IMAD.MOV.U32 R0, RZ, RZ, R6 ;  /* 0x000000ffff007224 */ /* 0x000fe200078e0006 */
[----:B------:R-:W-:-:S04]  /*1730*/  FSETP.GTU.FTZ.AND P1, PT, |R6|, +INF , PT ;  /* 0x7f8000000600780b */ /* 0x000fc80003f3c200 */
[----:B------:R-:W-:-:S13]  /*1740*/  PLOP3.LUT P0, PT, P0, P1, PT, 0xf8, 0x8f ;  /* 0x00000000008f781c */ /* 0x000fda0000703f70 */
[----:B------:R-:W-:Y:S05]  /*1750*/  @P0 BRA `(.L_x_75) ;  /* 0x00000004004c0947 */ /* 0x000fea0003800000 */
[----:B------:R-:W-:-:S13]  /*1760*/  LOP3.LUT P0, RZ, R6, 0x7fffffff, R23, 0xc8, !PT ;  /* 0x7fffffff06ff7812 */ /* 0x000fda000780c817 */
[----:B------:R-:W-:Y:S05]  /*1770*/  @!P0 BRA `(.L_x_76) ;  /* 0x00000004003c8947 */ /* 0x000fea0003800000 */
[C---:B------:R-:W-:Y:S02]  /*1780*/  FSETP.NEU.FTZ.AND P2, PT, |R23|.reuse, +INF , PT ;  /* 0x7f8000001700780b */ /* 0x040fe40003f5d200 */
[----:B------:R-:W-:Y:S02]  /*1790*/  FSETP.NEU.FTZ.AND P1, PT, |R0|, +INF , PT ;  /* 0x7f8000000000780b */ /* 0x000fe40003f3d200 */
[----:B------:R-:W-:-:S11]  /*17a0*/  FSETP.NEU.FTZ.AND P0, PT, |R23|, +INF , PT ;  /* 0x7f8000001700780b */ /* 0x000fd60003f1d200 */
[----:B------:R-:W-:Y:S05]  /*17b0*/  @!P1 BRA !P2, `(.L_x_76) ;  /* 0x00000004002c9947 */ /* 0x000fea0005000000 */
[----:B------:R-:W-:-:S04]  /*17c0*/  LOP3.LUT P2, RZ, R23, 0x7fffffff, RZ, 0xc0, !PT ;  /* 0x7fffffff17ff7812 */ /* 0x000fc8000784c0ff */
[----:B------:R-:W-:-:S13]  /*17d0*/  PLOP3.LUT P1, PT, P1, P2, PT, 0x2f, 0xf2 ;  /* 0x0000000000f2781c */ /* 0x000fda0000f24577 */
[----:B------:R-:W-:Y:S05]  /*17e0*/  @P1 BRA `(.L_x_77) ;  /* 0x0000000400181947 */ /* 0x000fea0003800000 */
[----:B------:R-:W-:-:S04]  /*17f0*/  LOP3.LUT P1, RZ, R6, 0x7fffffff, RZ, 0xc0, !PT ;  /* 0x7fffffff06ff7812 */ /* 0x000fc8000782c0ff */
[----:B------:R-:W-:-:S13]  /*1800*/  PLOP3.LUT P0, PT, P0, P1, PT, 0x2f, 0xf2 ;  /* 0x0000000000f2781c */ /* 0x000fda0000702577 */
[----:B------:R-:W-:Y:S05]  /*1810*/  @P0 BRA `(.L_x_78) ;  /* 0x0000000400000947 */ /* 0x000fea0003800000 */
[----:B------:R-:W-:Y:S02]  /*1820*/  ISETP.GE.AND P0, PT, R8, RZ, PT ;  /* 0x000000ff0800720c */ /* 0x000fe40003f06270 */
[----:B------:R-:W-:-:S11]  /*1830*/  ISETP.GE.AND P1, PT, R7, RZ, PT ;  /* 0x000000ff0700720c */ /* 0x000fd60003f26270 */
[----:B------:R-:W-:Y:S02]  /*1840*/  @P0 IMAD.MOV.U32 R5, RZ, RZ, RZ ;  /* 0x000000ffff050224 */ /* 0x000fe400078e00ff */
[----:B------:R-:W-:Y:S01]  /*1850*/  @!P0 FFMA R23, R23, 1.84467440737095516160e+19, RZ ;  /* 0x5f80000017178823 */ /* 0x000fe200000000ff */
[----:B------:R-:W-:Y:S02]  /*1860*/  @!P0 IMAD.MOV.U32 R5, RZ, RZ, -0x40 ;  /* 0xffffffc0ff058424 */ /* 0x000fe400078e00ff */
[----:B------:R-:W-:-:S03]  /*1870*/  @!P1 FFMA R6, R0, 1.84467440737095516160e+19, RZ ;  /* 0x5f80000000069823 */ /* 0x000fc600000000ff */
[----:B------:R-:W-:-:S07]  /*1880*/  @!P1 IADD3 R5, PT, PT, R5, 0x40, RZ ;  /* 0x0000004005059810 */ /* 0x000fce0007ffe0ff */
.L_x_74:
[----:B------:R-:W-:Y:S01]  /*1890*/  LEA R7, R3, 0xc0800000, 0x17 ;  /* 0xc080000003077811 */ /* 0x000fe200078eb8ff */
[----:B------:R-:W-:Y:S04]  /*18a0*/  BSSY.RECONVERGENT B2, `(.L_x_79) ;  /* 0x0000036000027945 */ /* 0x000fe80003800200 */
[----:B------:R-:W-:Y:S02]  /*18b0*/  IMAD.IADD R7, R6, 0x1, -R7 ;  /* 0x0000000106077824 */ /* 0x000fe400078e0a07 */
[----:B------:R-:W-:Y:S02]  /*18c0*/  VIADD R6, R10, 0xffffff81 ;  /* 0xffffff810a067836 */ /* 0x000fe40000000000 */
[----:B------:R-:W0:Y:S01]  /*18d0*/  MUFU.RCP R8, R7 ;  /* 0x0000000700087308 */ /* 0x000e220000001000 */
[----:B------:R-:W-:Y:S01]  /*18e0*/  FADD.FTZ R9, -R7, -RZ ;  /* 0x800000ff07097221 */ /* 0x000fe20000010100 */
[C---:B------:R-:W-:Y:S01]  /*18f0*/  IMAD R0, R6.reuse, -0x800000, R23 ;  /* 0xff80000006007824 */ /* 0x040fe200078e0217 */
[----:B------:R-:W-:-:S05]  /*1900*/  IADD3 R6, PT, PT, R6, 0x7f, -R3 ;  /* 0x0000007f06067810 */ /* 0x000fca0007ffe803 */
[----:B------:R-:W-:Y:S02]  /*1910*/  IMAD.IADD R6, R6, 0x1, R5 ;  /* 0x0000000106067824 */ /* 0x000fe400078e0205 */
[----:B0-----:R-:W-:-:S04]  /*1920*/  FFMA R11, R8, R9, 1 ;  /* 0x3f800000080b7423 */ /* 0x001fc80000000009 */
[----:B------:R-:W-:-:S04]  /*1930*/  FFMA R13, R8, R11, R8 ;  /* 0x0000000b080d7223 */ /* 0x000fc80000000008 */
[----:B------:R-:W-:-:S04]  /*1940*/  FFMA R8, R0, R13, RZ ;  /* 0x0000000d00087223 */ /* 0x000fc800000000ff */
[----:B------:R-:W-:-:S04]  /*1950*/  FFMA R11, R9, R8, R0 ;  /* 0x00000008090b7223 */ /* 0x000fc80000000000 */
[----:B------:R-:W-:-:S04]  /*1960*/  FFMA R8, R13, R11, R8 ;  /* 0x0000000b0d087223 */ /* 0x000fc80000000008 */
[----:B------:R-:W-:-:S04]  /*1970*/  FFMA R9, R9, R8, R0 ;  /* 0x0000000809097223 */ /* 0x000fc80000000000 */
[----:B------:R-:W-:-:S05]  /*1980*/  FFMA R0, R13, R9, R8 ;  /* 0x000000090d007223 */ /* 0x000fca0000000008 */
[----:B------:R-:W-:-:S04]  /*1990*/  SHF.R.U32.HI R3, RZ, 0x17, R0 ;  /* 0x00000017ff037819 */ /* 0x000fc80000011600 */
[----:B------:R-:W-:-:S04]  /*19a0*/  LOP3.LUT R3, R3, 0xff, RZ, 0xc0, !PT ;  /* 0x000000ff03037812 */ /* 0x000fc800078ec0ff */
[----:B------:R-:W-:-:S05]  /*19b0*/  IADD3 R7, PT, PT, R3, R6, RZ ;  /* 0x0000000603077210 */ /* 0x000fca0007ffe0ff */
[----:B------:R-:W-:-:S05]  /*19c0*/  VIADD R3, R7, 0xffffffff ;  /* 0xffffffff07037836 */ /* 0x000fca0000000000 */
[----:B------:R-:W-:-:S13]  /*19d0*/  ISETP.GE.U32.AND P0, PT, R3, 0xfe, PT ;  /* 0x000000fe0300780c */ /* 0x000fda0003f06070 */
[----:B------:R-:W-:Y:S05]  /*19e0*/  @!P0 BRA `(.L_x_80) ;  /* 0x0000000000808947 */ /* 0x000fea0003800000 */
[----:B------:R-:W-:-:S13]  /*19f0*/  ISETP.GT.AND P0, PT, R7, 0xfe, PT ;  /* 0x000000fe0700780c */ /* 0x000fda0003f04270 */
[----:B------:R-:W-:Y:S05]  /*1a00*/  @P0 BRA `(.L_x_81) ;  /* 0x00000000006c0947 */ /* 0x000fea0003800000 */
[----:B------:R-:W-:-:S13]  /*1a10*/  ISETP.GE.AND P0, PT, R7, 0x1, PT ;  /* 0x000000010700780c */ /* 0x000fda0003f06270 */
[----:B------:R-:W-:Y:S05]  /*1a20*/  @P0 BRA `(.L_x_82) ;  /* 0x0000000000740947 */ /* 0x000fea0003800000 */
[----:B------:R-:W-:Y:S02]  /*1a30*/  ISETP.GE.AND P0, PT, R7, -0x18, PT ;  /* 0xffffffe80700780c */ /* 0x000fe40003f06270 */
[----:B------:R-:W-:-:S11]  /*1a40*/  LOP3.LUT R0, R0, 0x80000000, RZ, 0xc0, !PT ;  /* 0x8000000000007812 */ /* 0x000fd600078ec0ff */
[----:B------:R-:W-:Y:S05]  /*1a50*/  @!P0 BRA `(.L_x_82) ;  /* 0x0000000000688947 */ /* 0x000fea0003800000 */
[CCC-:B------:R-:W-:Y:S01]  /*1a60*/  FFMA.RZ R3, R13.reuse, R9.reuse, R8.reuse ;  /* 0x000000090d037223 */ /* 0x1c0fe2000000c008 */
[-CC-:B------:R-:W-:Y:S01]  /*1a70*/  FFMA.RM R6, R13, R9.reuse, R8.reuse ;  /* 0x000000090d067223 */ /* 0x180fe20000004008 */
[C---:B------:R-:W-:Y:S02]  /*1a80*/  ISETP.NE.AND P2, PT, R7.reuse, RZ, PT ;  /* 0x000000ff0700720c */ /* 0x040fe40003f45270 */
[----:B------:R-:W-:Y:S02]  /*1a90*/  ISETP.NE.AND P1, PT, R7, RZ, PT ;  /* 0x000000ff0700720c */ /* 0x000fe40003f25270 */
[----:B------:R-:W-:Y:S01]  /*1aa0*/  LOP3.LUT R5, R3, 0x7fffff, RZ, 0xc0, !PT ;  /* 0x007fffff03057812 */ /* 0x000fe200078ec0ff */
[----:B------:R-:W-:Y:S01]  /*1ab0*/  FFMA.RP R3, R13, R9, R8 ;  /* 0x000000090d037223 */ /* 0x000fe20000008008 */
[----:B------:R-:W-:Y:S02]  /*1ac0*/  VIADD R8, R7, 0x20 ;  /* 0x0000002007087836 */ /* 0x000fe40000000000 */
[----:B------:R-:W-:Y:S01]  /*1ad0*/  LOP3.LUT R5, R5, 0x800000, RZ, 0xfc, !PT ;  /* 0x0080000005057812 */ /* 0x000fe200078efcff */
[----:B------:R-:W-:Y:S01]  /*1ae0*/  IMAD.MOV R7, RZ, RZ, -R7 ;  /* 0x000000ffff077224 */ /* 0x000fe200078e0a07 */
[----:B------:R-:W-:-:S02]  /*1af0*/  FSETP.NEU.FTZ.AND P0, PT, R3, R6, PT ;  /* 0x000000060300720b */ /* 0x000fc40003f1d000 */
[----:B------:R-:W-:Y:S02]  /*1b00*/  SHF.L.U32 R8, R5, R8, RZ ;  /* 0x0000000805087219 */ /* 0x000fe400000006ff */
[----:B------:R-:W-:Y:S02]  /*1b10*/  SEL R6, R7, RZ, P2 ;  /* 0x000000ff07067207 */ /* 0x000fe40001000000 */
[----:B------:R-:W-:Y:S02]  /*1b20*/  ISETP.NE.AND P1, PT, R8, RZ, P1 ;  /* 0x000000ff0800720c */ /* 0x000fe40000f25270 */
[----:B------:R-:W-:Y:S02]  /*1b30*/  SHF.R.U32.HI R6, RZ, R6, R5 ;  /* 0x00000006ff067219 */ /* 0x000fe40000011605 */
[----:B------:R-:W-:Y:S02]  /*1b40*/  PLOP3.LUT P0, PT, P0, P1, PT, 0xf8, 0x8f ;  /* 0x00000000008f781c */ /* 0x000fe40000703f70 */
[----:B------:R-:W-:-:S02]  /*1b50*/  SHF.R.U32.HI R8, RZ, 0x1, R6 ;  /* 0x00000001ff087819 */ /* 0x000fc40000011606 */
[----:B------:R-:W-:-:S04]  /*1b60*/  SEL R3, RZ, 0x1, !P0 ;  /* 0x00000001ff037807 */ /* 0x000fc80004000000 */
[----:B------:R-:W-:-:S04]  /*1b70*/  LOP3.LUT R3, R3, 0x1, R8, 0xf8, !PT ;  /* 0x0000000103037812 */ /* 0x000fc800078ef808 */
[----:B------:R-:W-:-:S04]  /*1b80*/  LOP3.LUT R3, R3, R6, RZ, 0xc0, !PT ;  /* 0x0000000603037212 */ /* 0x000fc800078ec0ff */
[----:B------:R-:W-:-:S04]  /*1b90*/  IADD3 R3, PT, PT, R8, R3, RZ ;  /* 0x0000000308037210 */ /* 0x000fc80007ffe0ff */
[----:B------:R-:W-:Y:S01]  /*1ba0*/  LOP3.LUT R0, R3, R0, RZ, 0xfc, !PT ;  /* 0x0000000003007212 */ /* 0x000fe200078efcff */
[----:B------:R-:W-:Y:S06]  /*1bb0*/  BRA `(.L_x_82) ;  /* 0x0000000000107947 */ /* 0x000fec0003800000 */
.L_x_81:
[----:B------:R-:W-:-:S04]  /*1bc0*/  LOP3.LUT R0, R0, 0x80000000, RZ, 0xc0, !PT ;  /* 0x8000000000007812 */ /* 0x000fc800078ec0ff */
[----:B------:R-:W-:Y:S01]  /*1bd0*/  LOP3.LUT R0, R0, 0x7f800000, RZ, 0xfc, !PT ;  /* 0x7f80000000007812 */ /* 0x000fe200078efcff */
[----:B------:R-:W-:Y:S06]  /*1be0*/  BRA `(.L_x_82) ;  /* 0x0000000000047947 */ /* 0x000fec0003800000 */
.L_x_80:
[----:B------:R-:W-:-:S07]  /*1bf0*/  IMAD R0, R6, 0x800000, R0 ;  /* 0x0080000006007824 */ /* 0x000fce00078e0200 */
.L_x_82:
[----:B------:R-:W-:Y:S05]  /*1c00*/  BSYNC.RECONVERGENT B2 ;  /* 0x0000000000027941 */ /* 0x000fea0003800200 */
.L_x_79:
[----:B------:R-:W-:Y:S05]  /*1c10*/  BRA `(.L_x_83) ;  /* 0x0000000000207947 */ /* 0x000fea0003800000 */
.L_x_78:
[----:B------:R-:W-:-:S04]  /*1c20*/  LOP3.LUT R0, R6, 0x80000000, R23, 0x48, !PT ;  /* 0x8000000006007812 */ /* 0x000fc800078e4817 */
[----:B------:R-:W-:Y:S01]  /*1c30*/  LOP3.LUT R0, R0, 0x7f800000, RZ, 0xfc, !PT ;  /* 0x7f80000000007812 */ /* 0x000fe200078efcff */
[----:B------:R-:W-:Y:S06]  /*1c40*/  BRA `(.L_x_83) ;  /* 0x0000000000147947 */ /* 0x000fec0003800000 */
.L_x_77:
[----:B------:R-:W-:Y:S01]  /*1c50*/  LOP3.LUT R0, R6, 0x80000000, R23, 0x48, !PT ;  /* 0x8000000006007812 */ /* 0x000fe200078e4817 */
[----:B------:R-:W-:Y:S06]  /*1c60*/  BRA `(.L_x_83) ;  /* 0x00000000000c7947 */ /* 0x000fec0003800000 */
.L_x_76:
[----:B------:R-:W0:Y:S01]  /*1c70*/  MUFU.RSQ R0, -QNAN ;  /* 0xffc0000000007908 */ /* 0x000e220000001400 */
[----:B------:R-:W-:Y:S05]  /*1c80*/  BRA `(.L_x_83) ;  /* 0x0000000000047947 */ /* 0x000fea0003800000 */
.L_x_75:
[----:B------:R-:W-:-:S07]  /*1c90*/  FADD.FTZ R0, R23, R0 ;  /* 0x0000000017007221 */ /* 0x000fce0000010000 */
.L_x_83:
[----:B------:R-:W-:Y:S05]  /*1ca0*/  BSYNC.RECONVERGENT B1 ;  /* 0x0000000000017941 */ /* 0x000fea0003800200 */
.L_x_73:
[----:B------:R-:W-:-:S04]  /*1cb0*/  IMAD.MOV.U32 R5, RZ, RZ, 0x0 ;  /* 0x00000000ff057424 */ /* 0x000fc800078e00ff */
[----:B0-----:R-:W-:Y:S05]  /*1cc0*/  RET.REL.NODEC R4 `(_Z21aproxMonteCarloKerneliPf) ;  /* 0xffffffe004cc7950 */ /* 0x001fea0003c3ffff */
.L_x_84:
        /* <DEDUP_REMOVED lines=11> */
.L_x_85:


//--------------------- .nv.global.init           --------------------------
	.section	.nv.global.init,"aw",@progbits
	.align	4
.nv.global.init:
	.type		mrg32k3aM1SubSeq,@object
	.size		mrg32k3aM1SubSeq,(mrg32k3aM2SubSeq - mrg32k3aM1SubSeq)
mrg32k3aM1SubSeq:
        /*0000*/ 	.byte	0x0b, 0xcc, 0xee, 0x04, 0x73, 0x29, 0x8b, 0x6f, 0xf6, 0x53, 0x03, 0xf6, 0x23, 0xf6, 0xea, 0xda
        /* <DEDUP_REMOVED lines=125> */
	.type		mrg32k3aM2SubSeq,@object
	.size		mrg32k3aM2SubSeq,(mrg32k3aM1 - mrg32k3aM2SubSeq)
mrg32k3aM2SubSeq:
        /* <DEDUP_REMOVED lines=126> */
	.type		mrg32k3aM1,@object
	.size		mrg32k3aM1,(mrg32k3aM1Seq - mrg32k3aM1)
mrg32k3aM1:
        /* <DEDUP_REMOVED lines=144> */
	.type		mrg32k3aM1Seq,@object
	.size		mrg32k3aM1Seq,(mrg32k3aM2 - mrg32k3aM1Seq)
mrg32k3aM1Seq:
        /* <DEDUP_REMOVED lines=144> */
	.type		mrg32k3aM2,@object
	.size		mrg32k3aM2,(mrg32k3aM2Seq - mrg32k3aM2)
mrg32k3aM2:
        /* <DEDUP_REMOVED lines=144> */
	.type		mrg32k3aM2Seq,@object
	.size		mrg32k3aM2Seq,(precalc_xorwow_matrix - mrg32k3aM2Seq)
mrg32k3aM2Seq:
        /* <DEDUP_REMOVED lines=144> */
	.type		precalc_xorwow_matrix,@object
	.size		precalc_xorwow_matrix,(precalc_xorwow_offset_matrix - precalc_xorwow_matrix)
precalc_xorwow_matrix:
        /* <DEDUP_REMOVED lines=6400> */
	.type		precalc_xorwow_offset_matrix,@object
	.size		precalc_xorwow_offset_matrix,($str$1 - precalc_xorwow_offset_matrix)
precalc_xorwow_offset_matrix:
        /* <DEDUP_REMOVED lines=6400> */
	.type		$str$1,@object
	.size		$str$1,($str - $str$1)
$str$1:
        /*353c0*/ 	.byte	0x4d, 0x6f, 0x6e, 0x74, 0x65, 0x20, 0x43, 0x61, 0x72, 0x6c, 0x6f, 0x3a, 0x20, 0x25, 0x66, 0x00
	.type		$str,@object
	.size		$str,($str$2 - $str)
$str:
        /*353d0*/ 	.byte	0x45, 0x73, 0x74, 0x61, 0x6c, 0x6c, 0xc3, 0xb3, 0x21, 0x21, 0x21, 0x2e, 0x2e, 0x2e, 0x20, 0x25
        /*353e0*/ 	.byte	0x64, 0x20, 0x25, 0x66, 0x20, 0x0a, 0x00
	.type		$str$2,@object
	.size		$str$2,(.L_11 - $str$2)
$str$2:
        /*353e7*/ 	.byte	0x50, 0x6f, 0x73, 0x74, 0x69, 0x6f, 0x6e, 0x3a, 0x20, 0x25, 0x64, 0x2c, 0x20, 0x72, 0x61, 0x6e
        /*353f7*/ 	.byte	0x64, 0x5f, 0x6e, 0x3a, 0x20, 0x25, 0x66, 0x2c, 0x20, 0x66, 0x28, 0x72, 0x61, 0x6e, 0x64, 0x5f
        /*35407*/ 	.byte	0x6e, 0x29, 0x3a, 0x20, 0x25, 0x66, 0x0a, 0x00
.L_11:


//--------------------- .nv.shared.reserved.0     --------------------------
	.section	.nv.shared.reserved.0,"aw",@nobits
	.weak		__nv_reservedSMEM_offset_0_alias
	.size		__nv_reservedSMEM_offset_0_alias, 0, 64
	.other		__nv_reservedSMEM_offset_0_alias,@"STO_CUDA_RESERVED_SHARED STV_DEFAULT"
__nv_reservedSMEM_offset_0_alias:
	.zero		0
	.zero		64


//--------------------- .nv.constant0._Z16monteCarloKerneliPFffEffPfP17curandStateXORWOW --------------------------
	.section	.nv.constant0._Z16monteCarloKerneliPFffEffPfP17curandStateXORWOW,"a",@progbits
	.sectionflags	@""
	.align	4
.nv.constant0._Z16monteCarloKerneliPFffEffPfP17curandStateXORWOW:
	.zero		936


//--------------------- .nv.constant0._Z11setupKernelP17curandStateXORWOW --------------------------
	.section	.nv.constant0._Z11setupKernelP17curandStateXORWOW,"a",@progbits
	.sectionflags	@""
	.align	4
.nv.constant0._Z11setupKernelP17curandStateXORWOW:
	.zero		904


//--------------------- .nv.constant0._Z21aproxMonteCarloKerneliPf --------------------------
	.section	.nv.constant0._Z21aproxMonteCarloKerneliPf,"a",@progbits
	.sectionflags	@""
	.align	4
.nv.constant0._Z21aproxMonteCarloKerneliPf:
	.zero		912


//--------------------- SYMBOLS --------------------------

	.type		.nv.reservedSmem.offset0,@object
	.size		.nv.reservedSmem.offset0,0x4
	.type		vprintf,@function
